	.target	sm_100a

	.elftype	@"ET_EXEC"


//--------------------- .note.nv.tkinfo           --------------------------
	.section	.note.nv.tkinfo,"",@"SHT_NOTE"
	.sectionflags	@"SHF_NOTE_NV_TKINFO"
	.tkinfo
        /*0018*/ 	.word	0x00000002
        /*0030*/ 	.string	""
        /*0030*/ 	.string	"ptxas"
        /*0030*/ 	.string	"Cuda compilation tools, release 13.0, V13.0.88"
        /*0030*/ 	.string	"Build cuda_13.0.r13.0/compiler.36424714_0"
        /*0030*/ 	.string	"-arch sm_100a -m 64 "



//--------------------- .note.nv.cuinfo           --------------------------
	.section	.note.nv.cuinfo,"",@"SHT_NOTE"
	.sectionflags	@"SHF_NOTE_NV_CUINFO"
        /*0018*/ 	.short	0x0002
        /*001a*/ 	.short	0x0064
        /*001c*/ 	.short	0x0082
	.zero		2


//--------------------- .nv.info                  --------------------------
	.section	.nv.info,"",@"SHT_CUDA_INFO"
	.align	4


	//----- nvinfo : EIATTR_REGCOUNT
	.align		4
        /*0000*/ 	.byte	0x04, 0x2f
        /*0002*/ 	.short	(.L_19 - .L_18)
	.align		4
.L_18:
        /*0004*/ 	.word	index@(_ZN7cutlass13device_kernelINS_4gemm6kernel13GemmUniversalIN4cute5tupleIJiiiiEEENS1_10collective13CollectiveMmaINS1_35MainloopSm100TmaUmmaWarpSpecializedILi34ELi2ELi4ENS5_IJNS4_1CILi2EEENSA_ILi1EEESC_EEEEENS5_IJNSA_ILi64EEENSA_ILi128EEENSA_ILi32EEEEEENS_12float_e4m3_tENS5_IJlSC_lEEESJ_SK_NS4_8TiledMMAINS4_8MMA_AtomIJNS4_10MMA_TraitsINS4_19SM100_MMA_F8F6F4_SSEJSJ_SJ_fSF_SG_NS4_17integral_constantINS4_4UMMA5MajorELSR_0EEESS_NSP_INSQ_7ScaleInELST_0EEESU_EEEEEENS4_6LayoutINS5_IJSC_SC_SC_EEENS5_IJNSA_ILi0EEESZ_SZ_EEEEENS5_IJNS4_10UnderscoreES12_S12_EEEEENS4_13SM90_TMA_LOADENS4_14ComposedLayoutINS4_7SwizzleILi1ELi4ELi3EEENS4_18smem_ptr_flag_bitsILi8EEENSX_INS5_IJNSA_ILi8EEESH_EEENS5_IJSH_SC_EEEEEEEvNS4_8identityENS4_23SM90_TMA_LOAD_MULTICASTES1F_vS1G_EENS_8epilogue10collective18CollectiveEpilogueINS1J_23Sm100TmaWarpSpecializedILi2ELi2ELi32ELb0ELb0EEEJSI_NS5_IJNSX_ISF_SC_EES1O_EEESJ_SK_SJ_SK_NS1J_6fusion15FusionCallbacksIS1N_NS1Q_17LinearCombinationISJ_fSJ_fLNS_15FloatRoundStyleE2EEESI_S1P_JEEENS4_5SM1004TMEM4LOAD26SM100_TMEM_LOAD_16dp32b32xES15_NS16_INS17_ILi2ELi4ELi3EEES1A_NSX_INS5_IJS1B_SF_EEENS5_IJSF_SC_EEEEEEENS4_39AutoVectorizingCopyWithAssumedAlignmentILi128EEENS4_14SM90_TMA_STOREES24_S26_S26_EEEvvEEEEvNT_6ParamsE)
        /*0008*/ 	.word	0x00000072


	//----- nvinfo : EIATTR_FRAME_SIZE
	.align		4
.L_19:
        /*000c*/ 	.byte	0x04, 0x11
        /*000e*/ 	.short	(.L_21 - .L_20)
	.align		4
.L_20:
        /*0010*/ 	.word	index@($__internal_2_$__cuda_sm10x_tcgen05_guardrail_trap_unallocated_columns_being_dealloced)
        /*0014*/ 	.word	0x00000000


	//----- nvinfo : EIATTR_FRAME_SIZE
	.align		4
.L_21:
        /*0018*/ 	.byte	0x04, 0x11
        /*001a*/ 	.short	(.L_23 - .L_22)
	.align		4
.L_22:
        /*001c*/ 	.word	index@($__internal_1_$__cuda_sm10x_tcgen05_guardrail_trap_phase_invalid_during_alloc)
        /*0020*/ 	.word	0x00000000


	//----- nvinfo : EIATTR_FRAME_SIZE
	.align		4
.L_23:
        /*0024*/ 	.byte	0x04, 0x11
        /*0026*/ 	.short	(.L_25 - .L_24)
	.align		4
.L_24:
        /*0028*/ 	.word	index@($__internal_0_$__cuda_sm10x_tcgen05_guardrail_trap_col_being_dealloced_not_returned_by_alloc)
        /*002c*/ 	.word	0x00000000


	//----- nvinfo : EIATTR_FRAME_SIZE
	.align		4
.L_25:
        /*0030*/ 	.byte	0x04, 0x11
        /*0032*/ 	.short	(.L_27 - .L_26)
	.align		4
.L_26:
        /*0034*/ 	.word	index@(_ZN7cutlass13device_kernelINS_4gemm6kernel13GemmUniversalIN4cute5tupleIJiiiiEEENS1_10collective13CollectiveMmaINS1_35MainloopSm100TmaUmmaWarpSpecializedILi34ELi2ELi4ENS5_IJNS4_1CILi2EEENSA_ILi1EEESC_EEEEENS5_IJNSA_ILi64EEENSA_ILi128EEENSA_ILi32EEEEEENS_12float_e4m3_tENS5_IJlSC_lEEESJ_SK_NS4_8TiledMMAINS4_8MMA_AtomIJNS4_10MMA_TraitsINS4_19SM100_MMA_F8F6F4_SSEJSJ_SJ_fSF_SG_NS4_17integral_constantINS4_4UMMA5MajorELSR_0EEESS_NSP_INSQ_7ScaleInELST_0EEESU_EEEEEENS4_6LayoutINS5_IJSC_SC_SC_EEENS5_IJNSA_ILi0EEESZ_SZ_EEEEENS5_IJNS4_10UnderscoreES12_S12_EEEEENS4_13SM90_TMA_LOADENS4_14ComposedLayoutINS4_7SwizzleILi1ELi4ELi3EEENS4_18smem_ptr_flag_bitsILi8EEENSX_INS5_IJNSA_ILi8EEESH_EEENS5_IJSH_SC_EEEEEEEvNS4_8identityENS4_23SM90_TMA_LOAD_MULTICASTES1F_vS1G_EENS_8epilogue10collective18CollectiveEpilogueINS1J_23Sm100TmaWarpSpecializedILi2ELi2ELi32ELb0ELb0EEEJSI_NS5_IJNSX_ISF_SC_EES1O_EEESJ_SK_SJ_SK_NS1J_6fusion15FusionCallbacksIS1N_NS1Q_17LinearCombinationISJ_fSJ_fLNS_15FloatRoundStyleE2EEESI_S1P_JEEENS4_5SM1004TMEM4LOAD26SM100_TMEM_LOAD_16dp32b32xES15_NS16_INS17_ILi2ELi4ELi3EEES1A_NSX_INS5_IJS1B_SF_EEENS5_IJSF_SC_EEEEEEENS4_39AutoVectorizingCopyWithAssumedAlignmentILi128EEENS4_14SM90_TMA_STOREES24_S26_S26_EEEvvEEEEvNT_6ParamsE)
        /*0038*/ 	.word	0x00000000


	//----- nvinfo : EIATTR_MIN_STACK_SIZE
	.align		4
.L_27:
        /*003c*/ 	.byte	0x04, 0x12
        /*003e*/ 	.short	(.L_29 - .L_28)
	.align		4
.L_28:
        /*0040*/ 	.word	index@(_ZN7cutlass13device_kernelINS_4gemm6kernel13GemmUniversalIN4cute5tupleIJiiiiEEENS1_10collective13CollectiveMmaINS1_35MainloopSm100TmaUmmaWarpSpecializedILi34ELi2ELi4ENS5_IJNS4_1CILi2EEENSA_ILi1EEESC_EEEEENS5_IJNSA_ILi64EEENSA_ILi128EEENSA_ILi32EEEEEENS_12float_e4m3_tENS5_IJlSC_lEEESJ_SK_NS4_8TiledMMAINS4_8MMA_AtomIJNS4_10MMA_TraitsINS4_19SM100_MMA_F8F6F4_SSEJSJ_SJ_fSF_SG_NS4_17integral_constantINS4_4UMMA5MajorELSR_0EEESS_NSP_INSQ_7ScaleInELST_0EEESU_EEEEEENS4_6LayoutINS5_IJSC_SC_SC_EEENS5_IJNSA_ILi0EEESZ_SZ_EEEEENS5_IJNS4_10UnderscoreES12_S12_EEEEENS4_13SM90_TMA_LOADENS4_14ComposedLayoutINS4_7SwizzleILi1ELi4ELi3EEENS4_18smem_ptr_flag_bitsILi8EEENSX_INS5_IJNSA_ILi8EEESH_EEENS5_IJSH_SC_EEEEEEEvNS4_8identityENS4_23SM90_TMA_LOAD_MULTICASTES1F_vS1G_EENS_8epilogue10collective18CollectiveEpilogueINS1J_23Sm100TmaWarpSpecializedILi2ELi2ELi32ELb0ELb0EEEJSI_NS5_IJNSX_ISF_SC_EES1O_EEESJ_SK_SJ_SK_NS1J_6fusion15FusionCallbacksIS1N_NS1Q_17LinearCombinationISJ_fSJ_fLNS_15FloatRoundStyleE2EEESI_S1P_JEEENS4_5SM1004TMEM4LOAD26SM100_TMEM_LOAD_16dp32b32xES15_NS16_INS17_ILi2ELi4ELi3EEES1A_NSX_INS5_IJS1B_SF_EEENS5_IJSF_SC_EEEEEEENS4_39AutoVectorizingCopyWithAssumedAlignmentILi128EEENS4_14SM90_TMA_STOREES24_S26_S26_EEEvvEEEEvNT_6ParamsE)
        /*0044*/ 	.word	0x00000000
.L_29:


//--------------------- .nv.compat                --------------------------
	.section	.nv.compat,"",@"SHT_CUDA_COMPAT_INFO"
	.align	4
        /*0000*/ 	.byte	0x02, 0x09, 0x01, 0x00, 0x02, 0x02, 0x02, 0x00, 0x02, 0x05, 0x05, 0x00, 0x03, 0x07, 0x01, 0x01
        /*0010*/ 	.byte	0x02, 0x03, 0x01, 0x00, 0x02, 0x06, 0x01, 0x00, 0x04, 0x0b, 0x08, 0x00, 0x09, 0x00, 0x00, 0x00
        /*0020*/ 	.byte	0x00, 0x00, 0x00, 0x00


//--------------------- .nv.info._ZN7cutlass13device_kernelINS_4gemm6kernel13GemmUniversalIN4cute5tupleIJiiiiEEENS1_10collective13CollectiveMmaINS1_35MainloopSm100TmaUmmaWarpSpecializedILi34ELi2ELi4ENS5_IJNS4_1CILi2EEENSA_ILi1EEESC_EEEEENS5_IJNSA_ILi64EEENSA_ILi128EEENSA_ILi32EEEEEENS_12float_e4m3_tENS5_IJlSC_lEEESJ_SK_NS4_8TiledMMAINS4_8MMA_AtomIJNS4_10MMA_TraitsINS4_19SM100_MMA_F8F6F4_SSEJSJ_SJ_fSF_SG_NS4_17integral_constantINS4_4UMMA5MajorELSR_0EEESS_NSP_INSQ_7ScaleInELST_0EEESU_EEEEEENS4_6LayoutINS5_IJSC_SC_SC_EEENS5_IJNSA_ILi0EEESZ_SZ_EEEEENS5_IJNS4_10UnderscoreES12_S12_EEEEENS4_13SM90_TMA_LOADENS4_14ComposedLayoutINS4_7SwizzleILi1ELi4ELi3EEENS4_18smem_ptr_flag_bitsILi8EEENSX_INS5_IJNSA_ILi8EEESH_EEENS5_IJSH_SC_EEEEEEEvNS4_8identityENS4_23SM90_TMA_LOAD_MULTICASTES1F_vS1G_EENS_8epilogue10collective18CollectiveEpilogueINS1J_23Sm100TmaWarpSpecializedILi2ELi2ELi32ELb0ELb0EEEJSI_NS5_IJNSX_ISF_SC_EES1O_EEESJ_SK_SJ_SK_NS1J_6fusion15FusionCallbacksIS1N_NS1Q_17LinearCombinationISJ_fSJ_fLNS_15FloatRoundStyleE2EEESI_S1P_JEEENS4_5SM1004TMEM4LOAD26SM100_TMEM_LOAD_16dp32b32xES15_NS16_INS17_ILi2ELi4ELi3EEES1A_NSX_INS5_IJS1B_SF_EEENS5_IJSF_SC_EEEEEEENS4_39AutoVectorizingCopyWithAssumedAlignmentILi128EEENS4_14SM90_TMA_STOREES24_S26_S26_EEEvvEEEEvNT_6ParamsE --------------------------
	.section	.nv.info._ZN7cutlass13device_kernelINS_4gemm6kernel13GemmUniversalIN4cute5tupleIJiiiiEEENS1_10collective13CollectiveMmaINS1_35MainloopSm100TmaUmmaWarpSpecializedILi34ELi2ELi4ENS5_IJNS4_1CILi2EEENSA_ILi1EEESC_EEEEENS5_IJNSA_ILi64EEENSA_ILi128EEENSA_ILi32EEEEEENS_12float_e4m3_tENS5_IJlSC_lEEESJ_SK_NS4_8TiledMMAINS4_8MMA_AtomIJNS4_10MMA_TraitsINS4_19SM100_MMA_F8F6F4_SSEJSJ_SJ_fSF_SG_NS4_17integral_constantINS4_4UMMA5MajorELSR_0EEESS_NSP_INSQ_7ScaleInELST_0EEESU_EEEEEENS4_6LayoutINS5_IJSC_SC_SC_EEENS5_IJNSA_ILi0EEESZ_SZ_EEEEENS5_IJNS4_10UnderscoreES12_S12_EEEEENS4_13SM90_TMA_LOADENS4_14ComposedLayoutINS4_7SwizzleILi1ELi4ELi3EEENS4_18smem_ptr_flag_bitsILi8EEENSX_INS5_IJNSA_ILi8EEESH_EEENS5_IJSH_SC_EEEEEEEvNS4_8identityENS4_23SM90_TMA_LOAD_MULTICASTES1F_vS1G_EENS_8epilogue10collective18CollectiveEpilogueINS1J_23Sm100TmaWarpSpecializedILi2ELi2ELi32ELb0ELb0EEEJSI_NS5_IJNSX_ISF_SC_EES1O_EEESJ_SK_SJ_SK_NS1J_6fusion15FusionCallbacksIS1N_NS1Q_17LinearCombinationISJ_fSJ_fLNS_15FloatRoundStyleE2EEESI_S1P_JEEENS4_5SM1004TMEM4LOAD26SM100_TMEM_LOAD_16dp32b32xES15_NS16_INS17_ILi2ELi4ELi3EEES1A_NSX_INS5_IJS1B_SF_EEENS5_IJSF_SC_EEEEEEENS4_39AutoVectorizingCopyWithAssumedAlignmentILi128EEENS4_14SM90_TMA_STOREES24_S26_S26_EEEvvEEEEvNT_6ParamsE,"",@"SHT_CUDA_INFO"
	.sectionflags	@""
	.align	4


	//----- nvinfo : EIATTR_CUDA_API_VERSION
	.align		4
        /*0000*/ 	.byte	0x04, 0x37
        /*0002*/ 	.short	(.L_31 - .L_30)
.L_30:
        /*0004*/ 	.word	0x00000082


	//----- nvinfo : EIATTR_KPARAM_INFO
	.align		4
.L_31:
        /*0008*/ 	.byte	0x04, 0x17
        /*000a*/ 	.short	(.L_33 - .L_32)
.L_32:
        /*000c*/ 	.word	0x00000000
        /*0010*/ 	.short	0x0000
        /*0012*/ 	.short	0x0000
        /*0014*/ 	.byte	0x00, 0xf0, 0x01, 0x20


	//----- nvinfo : EIATTR_AT_ENTRY_FRAGMENTS
	.align		4
.L_33:
        /*0018*/ 	.byte	0x04, 0x4f
        /*001a*/ 	.short	(.L_35 - .L_34)


	//   ....[0]....
.L_34:
        /*001c*/ 	.word	0x00000006


	//----- nvinfo : EIATTR_RESERVED_SMEM_USED
	.align		4
.L_35:
        /*0020*/ 	.byte	0x01, 0x41
	.zero		2


	//----- nvinfo : EIATTR_SPARSE_MMA_MASK
	.align		4
        /*0024*/ 	.byte	0x03, 0x50
        /*0026*/ 	.short	0x0000


	//----- nvinfo : EIATTR_TCGEN05_1CTA_USED
	.align		4
        /*0028*/ 	.byte	0x01, 0x51
	.zero		2


	//----- nvinfo : EIATTR_MAXREG_COUNT
	.align		4
        /*002c*/ 	.byte	0x03, 0x1b
        /*002e*/ 	.short	0x00ff


	//----- nvinfo : EIATTR_NUM_BARRIERS
	.align		4
        /*0030*/ 	.byte	0x02, 0x4c
        /*0032*/ 	.byte	0x07
	.zero		1


	//----- nvinfo : EIATTR_EXTERNS
	.align		4
        /*0034*/ 	.byte	0x04, 0x0f
        /*0036*/ 	.short	(.L_37 - .L_36)


	//   ....[0]....
	.align		4
.L_36:
        /*0038*/ 	.word	index@(__assertfail)


	//----- nvinfo : EIATTR_MERCURY_ISA_VERSION
	.align		4
.L_37:
        /*003c*/ 	.byte	0x03, 0x5f
        /*003e*/ 	.short	0x0101


	//----- nvinfo : EIATTR_INT_WARP_WIDE_INSTR_OFFSETS
	.align		4
        /*0040*/ 	.byte	0x04, 0x31
        /*0042*/ 	.short	(.L_39 - .L_38)


	//   ....[0]....
.L_38:
        /*0044*/ 	.word	0x00004fd0


	//   ....[1]....
        /*0048*/ 	.word	0x00004ff0


	//   ....[2]....
        /*004c*/ 	.word	0x00005020


	//   ....[3]....
        /*0050*/ 	.word	0x00005bf0


	//   ....[4]....
        /*0054*/ 	.word	0x00005c60


	//   ....[5]....
        /*0058*/ 	.word	0x00005d50


	//   ....[6]....
        /*005c*/ 	.word	0x00005e00


	//----- nvinfo : EIATTR_COOP_GROUP_MASK_REGIDS
	.align		4
.L_39:
        /*0060*/ 	.byte	0x04, 0x29
        /*0062*/ 	.short	(.L_41 - .L_40)


	//   ....[0]....
.L_40:
        /*0064*/ 	.word	0xffffffff


	//   ....[1]....
        /*0068*/ 	.word	0xffffffff


	//   ....[2]....
        /*006c*/ 	.word	0xffffffff


	//   ....[3]....
        /*0070*/ 	.word	0xffffffff


	//   ....[4]....
        /*0074*/ 	.word	0xffffffff


	//   ....[5]....
        /*0078*/ 	.word	0xffffffff


	//   ....[6]....
        /*007c*/ 	.word	0xffffffff


	//   ....[7]....
        /*0080*/ 	.word	0xffffffff


	//   ....[8]....
        /*0084*/ 	.word	0xffffffff


	//   ....[9]....
        /*0088*/ 	.word	0xffffffff


	//   ....[10]....
        /*008c*/ 	.word	0xffffffff


	//   ....[11]....
        /*0090*/ 	.word	0xffffffff


	//   ....[12]....
        /*0094*/ 	.word	0xffffffff


	//   ....[13]....
        /*0098*/ 	.word	0xffffffff


	//----- nvinfo : EIATTR_COOP_GROUP_INSTR_OFFSETS
	.align		4
.L_41:
        /*009c*/ 	.byte	0x04, 0x28
        /*009e*/ 	.short	(.L_43 - .L_42)


	//   ....[0]....
.L_42:
        /*00a0*/ 	.word	0x00000080


	//   ....[1]....
        /*00a4*/ 	.word	0x000004f0


	//   ....[2]....
        /*00a8*/ 	.word	0x00000a70


	//   ....[3]....
        /*00ac*/ 	.word	0x00000bd0


	//   ....[4]....
        /*00b0*/ 	.word	0x00000cd0


	//   ....[5]....
        /*00b4*/ 	.word	0x00000e40


	//   ....[6]....
        /*00b8*/ 	.word	0x00000fe0


	//   ....[7]....
        /*00bc*/ 	.word	0x000011a0


	//   ....[8]....
        /*00c0*/ 	.word	0x00002360


	//   ....[9]....
        /*00c4*/ 	.word	0x00004310


	//   ....[10]....
        /*00c8*/ 	.word	0x00004520


	//   ....[11]....
        /*00cc*/ 	.word	0x00004550


	//   ....[12]....
        /*00d0*/ 	.word	0x00004eb0


	//   ....[13]....
        /*00d4*/ 	.word	0x000050e0


	//----- nvinfo : EIATTR_VRC_CTA_INIT_COUNT
	.align		4
.L_43:
        /*00d8*/ 	.byte	0x02, 0x4a
        /*00da*/ 	.byte	0x80
	.zero		1


	//----- nvinfo : EIATTR_SYSCALL_OFFSETS
	.align		4
        /*00dc*/ 	.byte	0x04, 0x46
        /*00de*/ 	.short	(.L_45 - .L_44)


	//   ....[0]....
.L_44:
        /*00e0*/ 	.word	0x00006a10


	//   ....[1]....
        /*00e4*/ 	.word	0x00006b50


	//   ....[2]....
        /*00e8*/ 	.word	0x00007380


	//   ....[3]....
        /*00ec*/ 	.word	0x00008110


	//----- nvinfo : EIATTR_MBARRIER_INSTR_OFFSETS
	.align		4
.L_45:
        /*00f0*/ 	.byte	0x04, 0x39
        /*00f2*/ 	.short	(.L_47 - .L_46)


	//   ....[0]....
.L_46:
        /*00f4*/ 	.word	0x00000610
        /*00f8*/ 	.word	0x000000ff
        /*00fc*/ 	.word	0x00000000
        /*0100*/ 	.short	0x0100
        /*0102*/ 	.byte	0x04
	.zero		1


	//   ....[1]....
        /*0104*/ 	.word	0x00000620
        /*0108*/ 	.word	0x000000ff
        /*010c*/ 	.word	0x00000110
        /*0110*/ 	.short	0x0100
        /*0112*/ 	.byte	0x04
	.zero		1


	//   ....[2]....
        /*0114*/ 	.word	0x00000630
        /*0118*/ 	.word	0x000000ff
        /*011c*/ 	.word	0x00000008
        /*0120*/ 	.short	0x0100
        /*0122*/ 	.byte	0x04
	.zero		1


	//   ....[3]....
        /*0124*/ 	.word	0x00000640
        /*0128*/ 	.word	0x000000ff
        /*012c*/ 	.word	0x00000118
        /*0130*/ 	.short	0x0100
        /*0132*/ 	.byte	0x04
	.zero		1


	//   ....[4]....
        /*0134*/ 	.word	0x00000650
        /*0138*/ 	.word	0x000000ff
        /*013c*/ 	.word	0x00000010
        /*0140*/ 	.short	0x0100
        /*0142*/ 	.byte	0x04
	.zero		1


	//   ....[5]....
        /*0144*/ 	.word	0x00000660
        /*0148*/ 	.word	0x000000ff
        /*014c*/ 	.word	0x00000120
        /*0150*/ 	.short	0x0100
        /*0152*/ 	.byte	0x04
	.zero		1


	//   ....[6]....
        /*0154*/ 	.word	0x00000670
        /*0158*/ 	.word	0x000000ff
        /*015c*/ 	.word	0x00000018
        /*0160*/ 	.short	0x0100
        /*0162*/ 	.byte	0x04
	.zero		1


	//   ....[7]....
        /*0164*/ 	.word	0x00000680
        /*0168*/ 	.word	0x000000ff
        /*016c*/ 	.word	0x00000128
        /*0170*/ 	.short	0x0100
        /*0172*/ 	.byte	0x04
	.zero		1


	//   ....[8]....
        /*0174*/ 	.word	0x00000690
        /*0178*/ 	.word	0x000000ff
        /*017c*/ 	.word	0x00000020
        /*0180*/ 	.short	0x0100
        /*0182*/ 	.byte	0x04
	.zero		1


	//   ....[9]....
        /*0184*/ 	.word	0x000006a0
        /*0188*/ 	.word	0x000000ff
        /*018c*/ 	.word	0x00000130
        /*0190*/ 	.short	0x0100
        /*0192*/ 	.byte	0x04
	.zero		1


	//   ....[10]....
        /*0194*/ 	.word	0x000006b0
        /*0198*/ 	.word	0x000000ff
        /*019c*/ 	.word	0x00000028
        /*01a0*/ 	.short	0x0100
        /*01a2*/ 	.byte	0x04
	.zero		1


	//   ....[11]....
        /*01a4*/ 	.word	0x000006c0
        /*01a8*/ 	.word	0x000000ff
        /*01ac*/ 	.word	0x00000138
        /*01b0*/ 	.short	0x0100
        /*01b2*/ 	.byte	0x04
	.zero		1


	//   ....[12]....
        /*01b4*/ 	.word	0x000006d0
        /*01b8*/ 	.word	0x000000ff
        /*01bc*/ 	.word	0x00000030
        /*01c0*/ 	.short	0x0100
        /*01c2*/ 	.byte	0x04
	.zero		1


	//   ....[13]....
        /*01c4*/ 	.word	0x000006e0
        /*01c8*/ 	.word	0x000000ff
        /*01cc*/ 	.word	0x00000140
        /*01d0*/ 	.short	0x0100
        /*01d2*/ 	.byte	0x04
	.zero		1


	//   ....[14]....
        /*01d4*/ 	.word	0x000006f0
        /*01d8*/ 	.word	0x000000ff
        /*01dc*/ 	.word	0x00000038
        /*01e0*/ 	.short	0x0100
        /*01e2*/ 	.byte	0x04
	.zero		1


	//   ....[15]....
        /*01e4*/ 	.word	0x00000700
        /*01e8*/ 	.word	0x000000ff
        /*01ec*/ 	.word	0x00000148
        /*01f0*/ 	.short	0x0100
        /*01f2*/ 	.byte	0x04
	.zero		1


	//   ....[16]....
        /*01f4*/ 	.word	0x00000710
        /*01f8*/ 	.word	0x000000ff
        /*01fc*/ 	.word	0x00000040
        /*0200*/ 	.short	0x0100
        /*0202*/ 	.byte	0x04
	.zero		1


	//   ....[17]....
        /*0204*/ 	.word	0x00000720
        /*0208*/ 	.word	0x000000ff
        /*020c*/ 	.word	0x00000150
        /*0210*/ 	.short	0x0100
        /*0212*/ 	.byte	0x04
	.zero		1


	//   ....[18]....
        /*0214*/ 	.word	0x00000730
        /*0218*/ 	.word	0x000000ff
        /*021c*/ 	.word	0x00000048
        /*0220*/ 	.short	0x0100
        /*0222*/ 	.byte	0x04
	.zero		1


	//   ....[19]....
        /*0224*/ 	.word	0x00000740
        /*0228*/ 	.word	0x000000ff
        /*022c*/ 	.word	0x00000158
        /*0230*/ 	.short	0x0100
        /*0232*/ 	.byte	0x04
	.zero		1


	//   ....[20]....
        /*0234*/ 	.word	0x00000750
        /*0238*/ 	.word	0x000000ff
        /*023c*/ 	.word	0x00000050
        /*0240*/ 	.short	0x0100
        /*0242*/ 	.byte	0x04
	.zero		1


	//   ....[21]....
        /*0244*/ 	.word	0x00000760
        /*0248*/ 	.word	0x000000ff
        /*024c*/ 	.word	0x00000160
        /*0250*/ 	.short	0x0100
        /*0252*/ 	.byte	0x04
	.zero		1


	//   ....[22]....
        /*0254*/ 	.word	0x00000770
        /*0258*/ 	.word	0x000000ff
        /*025c*/ 	.word	0x00000058
        /*0260*/ 	.short	0x0100
        /*0262*/ 	.byte	0x04
	.zero		1


	//   ....[23]....
        /*0264*/ 	.word	0x00000780
        /*0268*/ 	.word	0x000000ff
        /*026c*/ 	.word	0x00000168
        /*0270*/ 	.short	0x0100
        /*0272*/ 	.byte	0x04
	.zero		1


	//   ....[24]....
        /*0274*/ 	.word	0x00000790
        /*0278*/ 	.word	0x000000ff
        /*027c*/ 	.word	0x00000060
        /*0280*/ 	.short	0x0100
        /*0282*/ 	.byte	0x04
	.zero		1


	//   ....[25]....
        /*0284*/ 	.word	0x000007a0
        /*0288*/ 	.word	0x000000ff
        /*028c*/ 	.word	0x00000170
        /*0290*/ 	.short	0x0100
        /*0292*/ 	.byte	0x04
	.zero		1


	//   ....[26]....
        /*0294*/ 	.word	0x000007b0
        /*0298*/ 	.word	0x000000ff
        /*029c*/ 	.word	0x00000068
        /*02a0*/ 	.short	0x0100
        /*02a2*/ 	.byte	0x04
	.zero		1


	//   ....[27]....
        /*02a4*/ 	.word	0x000007c0
        /*02a8*/ 	.word	0x000000ff
        /*02ac*/ 	.word	0x00000178
        /*02b0*/ 	.short	0x0100
        /*02b2*/ 	.byte	0x04
	.zero		1


	//   ....[28]....
        /*02b4*/ 	.word	0x000007d0
        /*02b8*/ 	.word	0x000000ff
        /*02bc*/ 	.word	0x00000070
        /*02c0*/ 	.short	0x0100
        /*02c2*/ 	.byte	0x04
	.zero		1


	//   ....[29]....
        /*02c4*/ 	.word	0x000007e0
        /*02c8*/ 	.word	0x000000ff
        /*02cc*/ 	.word	0x00000180
        /*02d0*/ 	.short	0x0100
        /*02d2*/ 	.byte	0x04
	.zero		1


	//   ....[30]....
        /*02d4*/ 	.word	0x000007f0
        /*02d8*/ 	.word	0x000000ff
        /*02dc*/ 	.word	0x00000078
        /*02e0*/ 	.short	0x0100
        /*02e2*/ 	.byte	0x04
	.zero		1


	//   ....[31]....
        /*02e4*/ 	.word	0x00000800
        /*02e8*/ 	.word	0x000000ff
        /*02ec*/ 	.word	0x00000188
        /*02f0*/ 	.short	0x0100
        /*02f2*/ 	.byte	0x04
	.zero		1


	//   ....[32]....
        /*02f4*/ 	.word	0x00000810
        /*02f8*/ 	.word	0x000000ff
        /*02fc*/ 	.word	0x00000080
        /*0300*/ 	.short	0x0100
        /*0302*/ 	.byte	0x04
	.zero		1


	//   ....[33]....
        /*0304*/ 	.word	0x00000820
        /*0308*/ 	.word	0x000000ff
        /*030c*/ 	.word	0x00000190
        /*0310*/ 	.short	0x0100
        /*0312*/ 	.byte	0x04
	.zero		1


	//   ....[34]....
        /*0314*/ 	.word	0x00000830
        /*0318*/ 	.word	0x000000ff
        /*031c*/ 	.word	0x00000088
        /*0320*/ 	.short	0x0100
        /*0322*/ 	.byte	0x04
	.zero		1


	//   ....[35]....
        /*0324*/ 	.word	0x00000840
        /*0328*/ 	.word	0x000000ff
        /*032c*/ 	.word	0x00000198
        /*0330*/ 	.short	0x0100
        /*0332*/ 	.byte	0x04
	.zero		1


	//   ....[36]....
        /*0334*/ 	.word	0x00000850
        /*0338*/ 	.word	0x000000ff
        /*033c*/ 	.word	0x00000090
        /*0340*/ 	.short	0x0100
        /*0342*/ 	.byte	0x04
	.zero		1


	//   ....[37]....
        /*0344*/ 	.word	0x00000860
        /*0348*/ 	.word	0x000000ff
        /*034c*/ 	.word	0x000001a0
        /*0350*/ 	.short	0x0100
        /*0352*/ 	.byte	0x04
	.zero		1


	//   ....[38]....
        /*0354*/ 	.word	0x00000870
        /*0358*/ 	.word	0x000000ff
        /*035c*/ 	.word	0x00000098
        /*0360*/ 	.short	0x0100
        /*0362*/ 	.byte	0x04
	.zero		1


	//   ....[39]....
        /*0364*/ 	.word	0x00000880
        /*0368*/ 	.word	0x000000ff
        /*036c*/ 	.word	0x000001a8
        /*0370*/ 	.short	0x0100
        /*0372*/ 	.byte	0x04
	.zero		1


	//   ....[40]....
        /*0374*/ 	.word	0x00000890
        /*0378*/ 	.word	0x000000ff
        /*037c*/ 	.word	0x000000a0
        /*0380*/ 	.short	0x0100
        /*0382*/ 	.byte	0x04
	.zero		1


	//   ....[41]....
        /*0384*/ 	.word	0x000008a0
        /*0388*/ 	.word	0x000000ff
        /*038c*/ 	.word	0x000001b0
        /*0390*/ 	.short	0x0100
        /*0392*/ 	.byte	0x04
	.zero		1


	//   ....[42]....
        /*0394*/ 	.word	0x000008b0
        /*0398*/ 	.word	0x000000ff
        /*039c*/ 	.word	0x000000a8
        /*03a0*/ 	.short	0x0100
        /*03a2*/ 	.byte	0x04
	.zero		1


	//   ....[43]....
        /*03a4*/ 	.word	0x000008c0
        /*03a8*/ 	.word	0x000000ff
        /*03ac*/ 	.word	0x000001b8
        /*03b0*/ 	.short	0x0100
        /*03b2*/ 	.byte	0x04
	.zero		1


	//   ....[44]....
        /*03b4*/ 	.word	0x000008d0
        /*03b8*/ 	.word	0x000000ff
        /*03bc*/ 	.word	0x000000b0
        /*03c0*/ 	.short	0x0100
        /*03c2*/ 	.byte	0x04
	.zero		1


	//   ....[45]....
        /*03c4*/ 	.word	0x000008e0
        /*03c8*/ 	.word	0x000000ff
        /*03cc*/ 	.word	0x000001c0
        /*03d0*/ 	.short	0x0100
        /*03d2*/ 	.byte	0x04
	.zero		1


	//   ....[46]....
        /*03d4*/ 	.word	0x000008f0
        /*03d8*/ 	.word	0x000000ff
        /*03dc*/ 	.word	0x000000b8
        /*03e0*/ 	.short	0x0100
        /*03e2*/ 	.byte	0x04
	.zero		1


	//   ....[47]....
        /*03e4*/ 	.word	0x00000900
        /*03e8*/ 	.word	0x000000ff
        /*03ec*/ 	.word	0x000001c8
        /*03f0*/ 	.short	0x0100
        /*03f2*/ 	.byte	0x04
	.zero		1


	//   ....[48]....
        /*03f4*/ 	.word	0x00000910
        /*03f8*/ 	.word	0x000000ff
        /*03fc*/ 	.word	0x000000c0
        /*0400*/ 	.short	0x0100
        /*0402*/ 	.byte	0x04
	.zero		1


	//   ....[49]....
        /*0404*/ 	.word	0x00000920
        /*0408*/ 	.word	0x000000ff
        /*040c*/ 	.word	0x000001d0
        /*0410*/ 	.short	0x0100
        /*0412*/ 	.byte	0x04
	.zero		1


	//   ....[50]....
        /*0414*/ 	.word	0x00000930
        /*0418*/ 	.word	0x000000ff
        /*041c*/ 	.word	0x000000c8
        /*0420*/ 	.short	0x0100
        /*0422*/ 	.byte	0x04
	.zero		1


	//   ....[51]....
        /*0424*/ 	.word	0x00000940
        /*0428*/ 	.word	0x000000ff
        /*042c*/ 	.word	0x000001d8
        /*0430*/ 	.short	0x0100
        /*0432*/ 	.byte	0x04
	.zero		1


	//   ....[52]....
        /*0434*/ 	.word	0x00000950
        /*0438*/ 	.word	0x000000ff
        /*043c*/ 	.word	0x000000d0
        /*0440*/ 	.short	0x0100
        /*0442*/ 	.byte	0x04
	.zero		1


	//   ....[53]....
        /*0444*/ 	.word	0x00000960
        /*0448*/ 	.word	0x000000ff
        /*044c*/ 	.word	0x000001e0
        /*0450*/ 	.short	0x0100
        /*0452*/ 	.byte	0x04
	.zero		1


	//   ....[54]....
        /*0454*/ 	.word	0x00000970
        /*0458*/ 	.word	0x000000ff
        /*045c*/ 	.word	0x000000d8
        /*0460*/ 	.short	0x0100
        /*0462*/ 	.byte	0x04
	.zero		1


	//   ....[55]....
        /*0464*/ 	.word	0x00000980
        /*0468*/ 	.word	0x000000ff
        /*046c*/ 	.word	0x000001e8
        /*0470*/ 	.short	0x0100
        /*0472*/ 	.byte	0x04
	.zero		1


	//   ....[56]....
        /*0474*/ 	.word	0x00000990
        /*0478*/ 	.word	0x000000ff
        /*047c*/ 	.word	0x000000e0
        /*0480*/ 	.short	0x0100
        /*0482*/ 	.byte	0x04
	.zero		1


	//   ....[57]....
        /*0484*/ 	.word	0x000009a0
        /*0488*/ 	.word	0x000000ff
        /*048c*/ 	.word	0x000001f0
        /*0490*/ 	.short	0x0100
        /*0492*/ 	.byte	0x04
	.zero		1


	//   ....[58]....
        /*0494*/ 	.word	0x000009b0
        /*0498*/ 	.word	0x000000ff
        /*049c*/ 	.word	0x000000e8
        /*04a0*/ 	.short	0x0100
        /*04a2*/ 	.byte	0x04
	.zero		1


	//   ....[59]....
        /*04a4*/ 	.word	0x000009c0
        /*04a8*/ 	.word	0x000000ff
        /*04ac*/ 	.word	0x000001f8
        /*04b0*/ 	.short	0x0100
        /*04b2*/ 	.byte	0x04
	.zero		1


	//   ....[60]....
        /*04b4*/ 	.word	0x000009d0
        /*04b8*/ 	.word	0x000000ff
        /*04bc*/ 	.word	0x000000f0
        /*04c0*/ 	.short	0x0100
        /*04c2*/ 	.byte	0x04
	.zero		1


	//   ....[61]....
        /*04c4*/ 	.word	0x000009e0
        /*04c8*/ 	.word	0x000000ff
        /*04cc*/ 	.word	0x00000200
        /*04d0*/ 	.short	0x0100
        /*04d2*/ 	.byte	0x04
	.zero		1


	//   ....[62]....
        /*04d4*/ 	.word	0x000009f0
        /*04d8*/ 	.word	0x000000ff
        /*04dc*/ 	.word	0x000000f8
        /*04e0*/ 	.short	0x0100
        /*04e2*/ 	.byte	0x04
	.zero		1


	//   ....[63]....
        /*04e4*/ 	.word	0x00000a00
        /*04e8*/ 	.word	0x000000ff
        /*04ec*/ 	.word	0x00000208
        /*04f0*/ 	.short	0x0100
        /*04f2*/ 	.byte	0x04
	.zero		1


	//   ....[64]....
        /*04f4*/ 	.word	0x00000a10
        /*04f8*/ 	.word	0x000000ff
        /*04fc*/ 	.word	0x00000100
        /*0500*/ 	.short	0x0100
        /*0502*/ 	.byte	0x04
	.zero		1


	//   ....[65]....
        /*0504*/ 	.word	0x00000a20
        /*0508*/ 	.word	0x000000ff
        /*050c*/ 	.word	0x00000210
        /*0510*/ 	.short	0x0100
        /*0512*/ 	.byte	0x04
	.zero		1


	//   ....[66]....
        /*0514*/ 	.word	0x00000a30
        /*0518*/ 	.word	0x000000ff
        /*051c*/ 	.word	0x00000108
        /*0520*/ 	.short	0x0100
        /*0522*/ 	.byte	0x04
	.zero		1


	//   ....[67]....
        /*0524*/ 	.word	0x00000a40
        /*0528*/ 	.word	0x000000ff
        /*052c*/ 	.word	0x00000218
        /*0530*/ 	.short	0x0100
        /*0532*/ 	.byte	0x04
	.zero		1


	//   ....[68]....
        /*0534*/ 	.word	0x00000b80
        /*0538*/ 	.word	0x000000ff
        /*053c*/ 	.word	0x00000220
        /*0540*/ 	.short	0x0100
        /*0542*/ 	.byte	0x04
	.zero		1


	//   ....[69]....
        /*0544*/ 	.word	0x00000b90
        /*0548*/ 	.word	0x000000ff
        /*054c*/ 	.word	0x00000230
        /*0550*/ 	.short	0x0100
        /*0552*/ 	.byte	0x04
	.zero		1


	//   ....[70]....
        /*0554*/ 	.word	0x00000ba0
        /*0558*/ 	.word	0x000000ff
        /*055c*/ 	.word	0x00000228
        /*0560*/ 	.short	0x0100
        /*0562*/ 	.byte	0x04
	.zero		1


	//   ....[71]....
        /*0564*/ 	.word	0x00000bb0
        /*0568*/ 	.word	0x000000ff
        /*056c*/ 	.word	0x00000238
        /*0570*/ 	.short	0x0100
        /*0572*/ 	.byte	0x04
	.zero		1


	//   ....[72]....
        /*0574*/ 	.word	0x00000ca0
        /*0578*/ 	.word	0x000000ff
        /*057c*/ 	.word	0x00000240
        /*0580*/ 	.short	0x0100
        /*0582*/ 	.byte	0x06
	.zero		1


	//   ....[73]....
        /*0584*/ 	.word	0x00000cb0
        /*0588*/ 	.word	0x000000ff
        /*058c*/ 	.word	0x00000248
        /*0590*/ 	.short	0x0100
        /*0592*/ 	.byte	0x06
	.zero		1


	//   ....[74]....
        /*0594*/ 	.word	0x00000df0
        /*0598*/ 	.word	0x000000ff
        /*059c*/ 	.word	0x00000250
        /*05a0*/ 	.short	0x0100
        /*05a2*/ 	.byte	0x06
	.zero		1


	//   ....[75]....
        /*05a4*/ 	.word	0x00000e00
        /*05a8*/ 	.word	0x000000ff
        /*05ac*/ 	.word	0x00000260
        /*05b0*/ 	.short	0x0100
        /*05b2*/ 	.byte	0x06
	.zero		1


	//   ....[76]....
        /*05b4*/ 	.word	0x00000e10
        /*05b8*/ 	.word	0x000000ff
        /*05bc*/ 	.word	0x00000258
        /*05c0*/ 	.short	0x0100
        /*05c2*/ 	.byte	0x06
	.zero		1


	//   ....[77]....
        /*05c4*/ 	.word	0x00000e20
        /*05c8*/ 	.word	0x000000ff
        /*05cc*/ 	.word	0x00000268
        /*05d0*/ 	.short	0x0100
        /*05d2*/ 	.byte	0x06
	.zero		1


	//   ....[78]....
        /*05d4*/ 	.word	0x00000f50
        /*05d8*/ 	.word	0x000000ff
        /*05dc*/ 	.word	0x00000270
        /*05e0*/ 	.short	0x0100
        /*05e2*/ 	.byte	0x04
	.zero		1


	//   ....[79]....
        /*05e4*/ 	.word	0x00000f60
        /*05e8*/ 	.word	0x000000ff
        /*05ec*/ 	.word	0x00000290
        /*05f0*/ 	.short	0x0100
        /*05f2*/ 	.byte	0x04
	.zero		1


	//   ....[80]....
        /*05f4*/ 	.word	0x00000f70
        /*05f8*/ 	.word	0x000000ff
        /*05fc*/ 	.word	0x00000278
        /*0600*/ 	.short	0x0100
        /*0602*/ 	.byte	0x04
	.zero		1


	//   ....[81]....
        /*0604*/ 	.word	0x00000f80
        /*0608*/ 	.word	0x000000ff
        /*060c*/ 	.word	0x00000298
        /*0610*/ 	.short	0x0100
        /*0612*/ 	.byte	0x04
	.zero		1


	//   ....[82]....
        /*0614*/ 	.word	0x00000f90
        /*0618*/ 	.word	0x000000ff
        /*061c*/ 	.word	0x00000280
        /*0620*/ 	.short	0x0100
        /*0622*/ 	.byte	0x04
	.zero		1


	//   ....[83]....
        /*0624*/ 	.word	0x00000fa0
        /*0628*/ 	.word	0x000000ff
        /*062c*/ 	.word	0x000002a0
        /*0630*/ 	.short	0x0100
        /*0632*/ 	.byte	0x04
	.zero		1


	//   ....[84]....
        /*0634*/ 	.word	0x00000fb0
        /*0638*/ 	.word	0x000000ff
        /*063c*/ 	.word	0x00000288
        /*0640*/ 	.short	0x0100
        /*0642*/ 	.byte	0x04
	.zero		1


	//   ....[85]....
        /*0644*/ 	.word	0x00000fc0
        /*0648*/ 	.word	0x000000ff
        /*064c*/ 	.word	0x000002a8
        /*0650*/ 	.short	0x0100
        /*0652*/ 	.byte	0x04
	.zero		1


	//   ....[86]....
        /*0654*/ 	.word	0x000010b0
        /*0658*/ 	.word	0x000000ff
        /*065c*/ 	.word	0x000002b0
        /*0660*/ 	.short	0x0100
        /*0662*/ 	.byte	0x04
	.zero		1


	//   ....[87]....
        /*0664*/ 	.word	0x000010c0
        /*0668*/ 	.word	0x000000ff
        /*066c*/ 	.word	0x000002c0
        /*0670*/ 	.short	0x0100
        /*0672*/ 	.byte	0x04
	.zero		1


	//   ....[88]....
        /*0674*/ 	.word	0x000010d0
        /*0678*/ 	.word	0x000000ff
        /*067c*/ 	.word	0x000002b8
        /*0680*/ 	.short	0x0100
        /*0682*/ 	.byte	0x04
	.zero		1


	//   ....[89]....
        /*0684*/ 	.word	0x000010e0
        /*0688*/ 	.word	0x000000ff
        /*068c*/ 	.word	0x000002c8
        /*0690*/ 	.short	0x0100
        /*0692*/ 	.byte	0x04
	.zero		1


	//   ....[90]....
        /*0694*/ 	.word	0x00001c10
        /*0698*/ 	.word	0x00000000
        /*069c*/ 	.word	0x000002c0
        /*06a0*/ 	.short	0x010a
        /*06a2*/ 	.byte	0xff
	.zero		1


	//   ....[91]....
        /*06a4*/ 	.word	0x00001c30
        /*06a8*/ 	.word	0x00000000
        /*06ac*/ 	.word	0x000002b0
        /*06b0*/ 	.short	0x0101
        /*06b2*/ 	.byte	0xff
	.zero		1


	//   ....[92]....
        /*06b4*/ 	.word	0x00001cf0
        /*06b8*/ 	.word	0x000000ff
        /*06bc*/ 	.word	0x00000110
        /*06c0*/ 	.short	0x010a
        /*06c2*/ 	.byte	0x04
	.zero		1


	//   ....[93]....
        /*06c4*/ 	.word	0x00001d70
        /*06c8*/ 	.word	0x000000ff
        /*06cc*/ 	.word	0x00000110
        /*06d0*/ 	.short	0x010a
        /*06d2*/ 	.byte	0x21
	.zero		1


	//   ....[94]....
        /*06d4*/ 	.word	0x00001f00
        /*06d8*/ 	.word	0x000000ff
        /*06dc*/ 	.word	0x00000110
        /*06e0*/ 	.short	0x010a
        /*06e2*/ 	.byte	0x08
	.zero		1


	//   ....[95]....
        /*06e4*/ 	.word	0x00002020
        /*06e8*/ 	.word	0x000000ff
        /*06ec*/ 	.word	0x00000248
        /*06f0*/ 	.short	0x0101
        /*06f2*/ 	.byte	0x07
	.zero		1


	//   ....[96]....
        /*06f4*/ 	.word	0x00002040
        /*06f8*/ 	.word	0x000000ff
        /*06fc*/ 	.word	0x00000110
        /*0700*/ 	.short	0x010a
        /*0702*/ 	.byte	0x04
	.zero		1


	//   ....[97]....
        /*0704*/ 	.word	0x000020c0
        /*0708*/ 	.word	0x000000ff
        /*070c*/ 	.word	0x00000110
        /*0710*/ 	.short	0x010a
        /*0712*/ 	.byte	0x09
	.zero		1


	//   ....[98]....
        /*0714*/ 	.word	0x00002260
        /*0718*/ 	.word	0x000000ff
        /*071c*/ 	.word	0x00000110
        /*0720*/ 	.short	0x010a
        /*0722*/ 	.byte	0x06
	.zero		1


	//   ....[99]....
        /*0724*/ 	.word	0x00002390
        /*0728*/ 	.word	0x00000003
        /*072c*/ 	.word	0x00000250
        /*0730*/ 	.short	0x010a
        /*0732*/ 	.byte	0xff
	.zero		1


	//   ....[100]....
        /*0734*/ 	.word	0x000024e0
        /*0738*/ 	.word	0x00000000
        /*073c*/ 	.word	0x00000000
        /*0740*/ 	.short	0x0101
        /*0742*/ 	.byte	0xff
	.zero		1


	//   ....[101]....
        /*0744*/ 	.word	0x00002a80
        /*0748*/ 	.word	0x000000ff
        /*074c*/ 	.word	0x00000000
        /*0750*/ 	.short	0x010a
        /*0752*/ 	.byte	0x04
	.zero		1


	//   ....[102]....
        /*0754*/ 	.word	0x00002b10
        /*0758*/ 	.word	0x000000ff
        /*075c*/ 	.word	0x00000000
        /*0760*/ 	.short	0x010a
        /*0762*/ 	.byte	0x05
	.zero		1


	//   ....[103]....
        /*0764*/ 	.word	0x00002ba0
        /*0768*/ 	.word	0x000000ff
        /*076c*/ 	.word	0x00000000
        /*0770*/ 	.short	0x010a
        /*0772*/ 	.byte	0x05
	.zero		1


	//   ....[104]....
        /*0774*/ 	.word	0x00002c30
        /*0778*/ 	.word	0x000000ff
        /*077c*/ 	.word	0x00000000
        /*0780*/ 	.short	0x010a
        /*0782*/ 	.byte	0x05
	.zero		1


	//   ....[105]....
        /*0784*/ 	.word	0x00002cc0
        /*0788*/ 	.word	0x000000ff
        /*078c*/ 	.word	0x00000000
        /*0790*/ 	.short	0x010a
        /*0792*/ 	.byte	0x05
	.zero		1


	//   ....[106]....
        /*0794*/ 	.word	0x00002d50
        /*0798*/ 	.word	0x000000ff
        /*079c*/ 	.word	0x00000000
        /*07a0*/ 	.short	0x010a
        /*07a2*/ 	.byte	0x05
	.zero		1


	//   ....[107]....
        /*07a4*/ 	.word	0x00002de0
        /*07a8*/ 	.word	0x000000ff
        /*07ac*/ 	.word	0x00000000
        /*07b0*/ 	.short	0x010a
        /*07b2*/ 	.byte	0x05
	.zero		1


	//   ....[108]....
        /*07b4*/ 	.word	0x00002e70
        /*07b8*/ 	.word	0x000000ff
        /*07bc*/ 	.word	0x00000000
        /*07c0*/ 	.short	0x010a
        /*07c2*/ 	.byte	0x05
	.zero		1


	//   ....[109]....
        /*07c4*/ 	.word	0x00002f00
        /*07c8*/ 	.word	0x000000ff
        /*07cc*/ 	.word	0x00000000
        /*07d0*/ 	.short	0x010a
        /*07d2*/ 	.byte	0x05
	.zero		1


	//   ....[110]....
        /*07d4*/ 	.word	0x00002f90
        /*07d8*/ 	.word	0x000000ff
        /*07dc*/ 	.word	0x00000000
        /*07e0*/ 	.short	0x010a
        /*07e2*/ 	.byte	0x05
	.zero		1


	//   ....[111]....
        /*07e4*/ 	.word	0x00003020
        /*07e8*/ 	.word	0x000000ff
        /*07ec*/ 	.word	0x00000000
        /*07f0*/ 	.short	0x010a
        /*07f2*/ 	.byte	0x05
	.zero		1


	//   ....[112]....
        /*07f4*/ 	.word	0x000030b0
        /*07f8*/ 	.word	0x000000ff
        /*07fc*/ 	.word	0x00000000
        /*0800*/ 	.short	0x010a
        /*0802*/ 	.byte	0x05
	.zero		1


	//   ....[113]....
        /*0804*/ 	.word	0x00003140
        /*0808*/ 	.word	0x000000ff
        /*080c*/ 	.word	0x00000000
        /*0810*/ 	.short	0x010a
        /*0812*/ 	.byte	0x05
	.zero		1


	//   ....[114]....
        /*0814*/ 	.word	0x000031d0
        /*0818*/ 	.word	0x000000ff
        /*081c*/ 	.word	0x00000000
        /*0820*/ 	.short	0x010a
        /*0822*/ 	.byte	0x05
	.zero		1


	//   ....[115]....
        /*0824*/ 	.word	0x00003260
        /*0828*/ 	.word	0x000000ff
        /*082c*/ 	.word	0x00000000
        /*0830*/ 	.short	0x010a
        /*0832*/ 	.byte	0x05
	.zero		1


	//   ....[116]....
        /*0834*/ 	.word	0x000032f0
        /*0838*/ 	.word	0x000000ff
        /*083c*/ 	.word	0x00000000
        /*0840*/ 	.short	0x010a
        /*0842*/ 	.byte	0x05
	.zero		1


	//   ....[117]....
        /*0844*/ 	.word	0x00003380
        /*0848*/ 	.word	0x000000ff
        /*084c*/ 	.word	0x00000000
        /*0850*/ 	.short	0x010a
        /*0852*/ 	.byte	0x05
	.zero		1


	//   ....[118]....
        /*0854*/ 	.word	0x00003410
        /*0858*/ 	.word	0x000000ff
        /*085c*/ 	.word	0x00000000
        /*0860*/ 	.short	0x010a
        /*0862*/ 	.byte	0x05
	.zero		1


	//   ....[119]....
        /*0864*/ 	.word	0x000034a0
        /*0868*/ 	.word	0x000000ff
        /*086c*/ 	.word	0x00000000
        /*0870*/ 	.short	0x010a
        /*0872*/ 	.byte	0x05
	.zero		1


	//   ....[120]....
        /*0874*/ 	.word	0x00003530
        /*0878*/ 	.word	0x000000ff
        /*087c*/ 	.word	0x00000000
        /*0880*/ 	.short	0x010a
        /*0882*/ 	.byte	0x05
	.zero		1


	//   ....[121]....
        /*0884*/ 	.word	0x000035c0
        /*0888*/ 	.word	0x000000ff
        /*088c*/ 	.word	0x00000000
        /*0890*/ 	.short	0x010a
        /*0892*/ 	.byte	0x05
	.zero		1


	//   ....[122]....
        /*0894*/ 	.word	0x00003650
        /*0898*/ 	.word	0x000000ff
        /*089c*/ 	.word	0x00000000
        /*08a0*/ 	.short	0x010a
        /*08a2*/ 	.byte	0x05
	.zero		1


	//   ....[123]....
        /*08a4*/ 	.word	0x000036e0
        /*08a8*/ 	.word	0x000000ff
        /*08ac*/ 	.word	0x00000000
        /*08b0*/ 	.short	0x010a
        /*08b2*/ 	.byte	0x05
	.zero		1


	//   ....[124]....
        /*08b4*/ 	.word	0x00003770
        /*08b8*/ 	.word	0x000000ff
        /*08bc*/ 	.word	0x00000000
        /*08c0*/ 	.short	0x010a
        /*08c2*/ 	.byte	0x05
	.zero		1


	//   ....[125]....
        /*08c4*/ 	.word	0x00003800
        /*08c8*/ 	.word	0x000000ff
        /*08cc*/ 	.word	0x00000000
        /*08d0*/ 	.short	0x010a
        /*08d2*/ 	.byte	0x05
	.zero		1


	//   ....[126]....
        /*08d4*/ 	.word	0x00003890
        /*08d8*/ 	.word	0x000000ff
        /*08dc*/ 	.word	0x00000000
        /*08e0*/ 	.short	0x010a
        /*08e2*/ 	.byte	0x05
	.zero		1


	//   ....[127]....
        /*08e4*/ 	.word	0x00003920
        /*08e8*/ 	.word	0x000000ff
        /*08ec*/ 	.word	0x00000000
        /*08f0*/ 	.short	0x010a
        /*08f2*/ 	.byte	0x05
	.zero		1


	//   ....[128]....
        /*08f4*/ 	.word	0x000039b0
        /*08f8*/ 	.word	0x000000ff
        /*08fc*/ 	.word	0x00000000
        /*0900*/ 	.short	0x010a
        /*0902*/ 	.byte	0x05
	.zero		1


	//   ....[129]....
        /*0904*/ 	.word	0x00003a40
        /*0908*/ 	.word	0x000000ff
        /*090c*/ 	.word	0x00000000
        /*0910*/ 	.short	0x010a
        /*0912*/ 	.byte	0x05
	.zero		1


	//   ....[130]....
        /*0914*/ 	.word	0x00003ad0
        /*0918*/ 	.word	0x000000ff
        /*091c*/ 	.word	0x00000000
        /*0920*/ 	.short	0x010a
        /*0922*/ 	.byte	0x05
	.zero		1


	//   ....[131]....
        /*0924*/ 	.word	0x00003b60
        /*0928*/ 	.word	0x000000ff
        /*092c*/ 	.word	0x00000000
        /*0930*/ 	.short	0x010a
        /*0932*/ 	.byte	0x05
	.zero		1


	//   ....[132]....
        /*0934*/ 	.word	0x00003bf0
        /*0938*/ 	.word	0x000000ff
        /*093c*/ 	.word	0x00000000
        /*0940*/ 	.short	0x010a
        /*0942*/ 	.byte	0x05
	.zero		1


	//   ....[133]....
        /*0944*/ 	.word	0x00003c80
        /*0948*/ 	.word	0x000000ff
        /*094c*/ 	.word	0x00000000
        /*0950*/ 	.short	0x010a
        /*0952*/ 	.byte	0x05
	.zero		1


	//   ....[134]....
        /*0954*/ 	.word	0x00003d20
        /*0958*/ 	.word	0x00000000
        /*095c*/ 	.word	0x00000000
        /*0960*/ 	.short	0x010a
        /*0962*/ 	.byte	0xff
	.zero		1


	//   ....[135]....
        /*0964*/ 	.word	0x00003e60
        /*0968*/ 	.word	0x00000002
        /*096c*/ 	.word	0x000002b0
        /*0970*/ 	.short	0x010a
        /*0972*/ 	.byte	0xff
	.zero		1


	//   ....[136]....
        /*0974*/ 	.word	0x00003ec0
        /*0978*/ 	.word	0x00000004
        /*097c*/ 	.word	0x00000000
        /*0980*/ 	.short	0x0101
        /*0982*/ 	.byte	0xff
	.zero		1


	//   ....[137]....
        /*0984*/ 	.word	0x00003ee0
        /*0988*/ 	.word	0x000000ff
        /*098c*/ 	.word	0x00000260
        /*0990*/ 	.short	0x010a
        /*0992*/ 	.byte	0x04
	.zero		1


	//   ....[138]....
        /*0994*/ 	.word	0x00004000
        /*0998*/ 	.word	0x00000002
        /*099c*/ 	.word	0x00000250
        /*09a0*/ 	.short	0x010a
        /*09a2*/ 	.byte	0xff
	.zero		1


	//   ....[139]....
        /*09a4*/ 	.word	0x00004110
        /*09a8*/ 	.word	0x00000002
        /*09ac*/ 	.word	0x00000000
        /*09b0*/ 	.short	0x0101
        /*09b2*/ 	.byte	0xff
	.zero		1


	//   ....[140]....
        /*09b4*/ 	.word	0x000041a0
        /*09b8*/ 	.word	0x000000ff
        /*09bc*/ 	.word	0x00000260
        /*09c0*/ 	.short	0x0106
        /*09c2*/ 	.byte	0x04
	.zero		1


	//   ....[141]....
        /*09c4*/ 	.word	0x000041c0
        /*09c8*/ 	.word	0x000000ff
        /*09cc*/ 	.word	0x00000260
        /*09d0*/ 	.short	0x010a
        /*09d2*/ 	.byte	0x04
	.zero		1


	//   ....[142]....
        /*09d4*/ 	.word	0x00004250
        /*09d8*/ 	.word	0x000000ff
        /*09dc*/ 	.word	0x00000260
        /*09e0*/ 	.short	0x0106
        /*09e2*/ 	.byte	0x07
	.zero		1


	//   ....[143]....
        /*09e4*/ 	.word	0x00004290
        /*09e8*/ 	.word	0x00000000
        /*09ec*/ 	.word	0x00000260
        /*09f0*/ 	.short	0x010a
        /*09f2*/ 	.byte	0xff
	.zero		1


	//   ....[144]....
        /*09f4*/ 	.word	0x00004790
        /*09f8*/ 	.word	0x00000000
        /*09fc*/ 	.word	0x00000250
        /*0a00*/ 	.short	0x010a
        /*0a02*/ 	.byte	0xff
	.zero		1


	//   ....[145]....
        /*0a04*/ 	.word	0x00004890
        /*0a08*/ 	.word	0x00000003
        /*0a0c*/ 	.word	0x00000000
        /*0a10*/ 	.short	0x0101
        /*0a12*/ 	.byte	0xff
	.zero		1


	//   ....[146]....
        /*0a14*/ 	.word	0x000048a0
        /*0a18*/ 	.word	0x000000ff
        /*0a1c*/ 	.word	0x00000000
        /*0a20*/ 	.short	0x010a
        /*0a22*/ 	.byte	0x04
	.zero		1


	//   ....[147]....
        /*0a24*/ 	.word	0x000048c0
        /*0a28*/ 	.word	0x000000ff
        /*0a2c*/ 	.word	0x00000290
        /*0a30*/ 	.short	0x010a
        /*0a32*/ 	.byte	0x13
	.zero		1


	//   ....[148]....
        /*0a34*/ 	.word	0x00004a00
        /*0a38*/ 	.word	0x000000ff
        /*0a3c*/ 	.word	0x00000000
        /*0a40*/ 	.short	0x010a
        /*0a42*/ 	.byte	0x06
	.zero		1


	//   ....[149]....
        /*0a44*/ 	.word	0x00004b00
        /*0a48*/ 	.word	0x000000ff
        /*0a4c*/ 	.word	0x00000000
        /*0a50*/ 	.short	0x010a
        /*0a52*/ 	.byte	0x04
	.zero		1


	//   ....[150]....
        /*0a54*/ 	.word	0x00004ce0
        /*0a58*/ 	.word	0x000000ff
        /*0a5c*/ 	.word	0x00000000
        /*0a60*/ 	.short	0x010a
        /*0a62*/ 	.byte	0x04
	.zero		1


	//   ....[151]....
        /*0a64*/ 	.word	0x00004d70
        /*0a68*/ 	.word	0x000000ff
        /*0a6c*/ 	.word	0x00000000
        /*0a70*/ 	.short	0x010a
        /*0a72*/ 	.byte	0x05
	.zero		1


	//   ....[152]....
        /*0a74*/ 	.word	0x00004e00
        /*0a78*/ 	.word	0x000000ff
        /*0a7c*/ 	.word	0x00000000
        /*0a80*/ 	.short	0x010a
        /*0a82*/ 	.byte	0x05
	.zero		1


	//   ....[153]....
        /*0a84*/ 	.word	0x00004e90
        /*0a88*/ 	.word	0x000000ff
        /*0a8c*/ 	.word	0x00000000
        /*0a90*/ 	.short	0x010a
        /*0a92*/ 	.byte	0x04
	.zero		1


	//   ....[154]....
        /*0a94*/ 	.word	0x000053b0
        /*0a98*/ 	.word	0x00000008
        /*0a9c*/ 	.word	0x00000250
        /*0aa0*/ 	.short	0x010a
        /*0aa2*/ 	.byte	0xff
	.zero		1


	//   ....[155]....
        /*0aa4*/ 	.word	0x00005520
        /*0aa8*/ 	.word	0x00000000
        /*0aac*/ 	.word	0x00000000
        /*0ab0*/ 	.short	0x0101
        /*0ab2*/ 	.byte	0xff
	.zero		1


	//   ....[156]....
        /*0ab4*/ 	.word	0x00005a00
        /*0ab8*/ 	.word	0x000000ff
        /*0abc*/ 	.word	0x00000248
        /*0ac0*/ 	.short	0x010a
        /*0ac2*/ 	.byte	0x15
	.zero		1


	//   ....[157]....
        /*0ac4*/ 	.word	0x00005b90
        /*0ac8*/ 	.word	0x000000ff
        /*0acc*/ 	.word	0x00000230
        /*0ad0*/ 	.short	0x010a
        /*0ad2*/ 	.byte	0x15
	.zero		1


	//   ....[158]....
        /*0ad4*/ 	.word	0x00005d00
        /*0ad8*/ 	.word	0x000000ff
        /*0adc*/ 	.word	0x00000220
        /*0ae0*/ 	.short	0x010b
        /*0ae2*/ 	.byte	0x15
	.zero		1


	//   ....[159]....
        /*0ae4*/ 	.word	0x00005d10
        /*0ae8*/ 	.word	0x000000ff
        /*0aec*/ 	.word	0x00000000
        /*0af0*/ 	.short	0x0101
        /*0af2*/ 	.byte	0x27
	.zero		1


	//   ....[160]....
        /*0af4*/ 	.word	0x00005d20
        /*0af8*/ 	.word	0x000000ff
        /*0afc*/ 	.word	0x00000238
        /*0b00*/ 	.short	0x010a
        /*0b02*/ 	.byte	0x15
	.zero		1


	//   ....[161]....
        /*0b04*/ 	.word	0x00005f00
        /*0b08*/ 	.word	0x000000ff
        /*0b0c*/ 	.word	0x00000228
        /*0b10*/ 	.short	0x010b
        /*0b12*/ 	.byte	0x15
	.zero		1


	//   ....[162]....
        /*0b14*/ 	.word	0x00005f10
        /*0b18*/ 	.word	0x000000ff
        /*0b1c*/ 	.word	0x00000000
        /*0b20*/ 	.short	0x0101
        /*0b22*/ 	.byte	0x26
	.zero		1


	//   ....[163]....
        /*0b24*/ 	.word	0x00005f40
        /*0b28*/ 	.word	0x000000ff
        /*0b2c*/ 	.word	0x00000230
        /*0b30*/ 	.short	0x010a
        /*0b32*/ 	.byte	0x15
	.zero		1


	//   ....[164]....
        /*0b34*/ 	.word	0x00005f80
        /*0b38*/ 	.word	0x00000000
        /*0b3c*/ 	.word	0x00000238
        /*0b40*/ 	.short	0x010a
        /*0b42*/ 	.byte	0xff
	.zero		1


	//   ....[165]....
        /*0b44*/ 	.word	0x000062b0
        /*0b48*/ 	.word	0x00000003
        /*0b4c*/ 	.word	0x00000250
        /*0b50*/ 	.short	0x010a
        /*0b52*/ 	.byte	0xff
	.zero		1


	//   ....[166]....
        /*0b54*/ 	.word	0x00006430
        /*0b58*/ 	.word	0x00000000
        /*0b5c*/ 	.word	0x00000000
        /*0b60*/ 	.short	0x0101
        /*0b62*/ 	.byte	0xff
	.zero		1


	//   ....[167]....
        /*0b64*/ 	.word	0x00006f70
        /*0b68*/ 	.word	0x00000002
        /*0b6c*/ 	.word	0x00000220
        /*0b70*/ 	.short	0x010a
        /*0b72*/ 	.byte	0xff
	.zero		1


	//   ....[168]....
        /*0b74*/ 	.word	0x00006fe0
        /*0b78*/ 	.word	0x00000064
        /*0b7c*/ 	.word	0x00000270
        /*0b80*/ 	.short	0x010a
        /*0b82*/ 	.byte	0xff
	.zero		1


	//   ....[169]....
        /*0b84*/ 	.word	0x000070d0
        /*0b88*/ 	.word	0x00000002
        /*0b8c*/ 	.word	0x00000220
        /*0b90*/ 	.short	0x010a
        /*0b92*/ 	.byte	0xff
	.zero		1


	//   ....[170]....
        /*0b94*/ 	.word	0x000071e0
        /*0b98*/ 	.word	0x00000000
        /*0b9c*/ 	.word	0x00000000
        /*0ba0*/ 	.short	0x0101
        /*0ba2*/ 	.byte	0xff
	.zero		1


	//   ....[171]....
        /*0ba4*/ 	.word	0x00007260
        /*0ba8*/ 	.word	0x00000064
        /*0bac*/ 	.word	0x00000270
        /*0bb0*/ 	.short	0x010a
        /*0bb2*/ 	.byte	0xff
	.zero		1


	//   ....[172]....
        /*0bb4*/ 	.word	0x00007db0
        /*0bb8*/ 	.word	0x0000006d
        /*0bbc*/ 	.word	0x00000220
        /*0bc0*/ 	.short	0x010a
        /*0bc2*/ 	.byte	0xff
	.zero		1


	//   ....[173]....
        /*0bc4*/ 	.word	0x00007e80
        /*0bc8*/ 	.word	0x0000006d
        /*0bcc*/ 	.word	0x00000220
        /*0bd0*/ 	.short	0x010a
        /*0bd2*/ 	.byte	0xff
	.zero		1


	//   ....[174]....
        /*0bd4*/ 	.word	0x00007f90
        /*0bd8*/ 	.word	0x00000000
        /*0bdc*/ 	.word	0x00000000
        /*0be0*/ 	.short	0x0101
        /*0be2*/ 	.byte	0xff
	.zero		1


	//   ....[175]....
        /*0be4*/ 	.word	0x00008420
        /*0be8*/ 	.word	0x000000ff
        /*0bec*/ 	.word	0x00000000
        /*0bf0*/ 	.short	0x0101
        /*0bf2*/ 	.byte	0x04
	.zero		1


	//   ....[176]....
        /*0bf4*/ 	.word	0x00008c30
        /*0bf8*/ 	.word	0x00000000
        /*0bfc*/ 	.word	0x000002c0
        /*0c00*/ 	.short	0x010a
        /*0c02*/ 	.byte	0xff
	.zero		1


	//   ....[177]....
        /*0c04*/ 	.word	0x00008c90
        /*0c08*/ 	.word	0x00000000
        /*0c0c*/ 	.word	0x00000110
        /*0c10*/ 	.short	0x010a
        /*0c12*/ 	.byte	0xff
	.zero		1


	//   ....[178]....
        /*0c14*/ 	.word	0x00008cf0
        /*0c18*/ 	.word	0x00000000
        /*0c1c*/ 	.word	0x00000110
        /*0c20*/ 	.short	0x010a
        /*0c22*/ 	.byte	0xff
	.zero		1


	//   ....[179]....
        /*0c24*/ 	.word	0x00008d40
        /*0c28*/ 	.word	0x00000003
        /*0c2c*/ 	.word	0x00000250
        /*0c30*/ 	.short	0x010a
        /*0c32*/ 	.byte	0xff
	.zero		1


	//   ....[180]....
        /*0c34*/ 	.word	0x00008da0
        /*0c38*/ 	.word	0x00000000
        /*0c3c*/ 	.word	0x00000000
        /*0c40*/ 	.short	0x010a
        /*0c42*/ 	.byte	0xff
	.zero		1


	//   ....[181]....
        /*0c44*/ 	.word	0x00008e00
        /*0c48*/ 	.word	0x00000000
        /*0c4c*/ 	.word	0x00000000
        /*0c50*/ 	.short	0x010a
        /*0c52*/ 	.byte	0xff
	.zero		1


	//   ....[182]....
        /*0c54*/ 	.word	0x00008e60
        /*0c58*/ 	.word	0x00000000
        /*0c5c*/ 	.word	0x00000000
        /*0c60*/ 	.short	0x010a
        /*0c62*/ 	.byte	0xff
	.zero		1


	//   ....[183]....
        /*0c64*/ 	.word	0x00008ec0
        /*0c68*/ 	.word	0x00000000
        /*0c6c*/ 	.word	0x00000000
        /*0c70*/ 	.short	0x010a
        /*0c72*/ 	.byte	0xff
	.zero		1


	//   ....[184]....
        /*0c74*/ 	.word	0x00008f20
        /*0c78*/ 	.word	0x00000000
        /*0c7c*/ 	.word	0x00000000
        /*0c80*/ 	.short	0x010a
        /*0c82*/ 	.byte	0xff
	.zero		1


	//   ....[185]....
        /*0c84*/ 	.word	0x00008f80
        /*0c88*/ 	.word	0x00000000
        /*0c8c*/ 	.word	0x00000000
        /*0c90*/ 	.short	0x010a
        /*0c92*/ 	.byte	0xff
	.zero		1


	//   ....[186]....
        /*0c94*/ 	.word	0x00008fe0
        /*0c98*/ 	.word	0x00000000
        /*0c9c*/ 	.word	0x00000000
        /*0ca0*/ 	.short	0x010a
        /*0ca2*/ 	.byte	0xff
	.zero		1


	//   ....[187]....
        /*0ca4*/ 	.word	0x00009040
        /*0ca8*/ 	.word	0x00000000
        /*0cac*/ 	.word	0x00000000
        /*0cb0*/ 	.short	0x010a
        /*0cb2*/ 	.byte	0xff
	.zero		1


	//   ....[188]....
        /*0cb4*/ 	.word	0x000090a0
        /*0cb8*/ 	.word	0x00000000
        /*0cbc*/ 	.word	0x00000000
        /*0cc0*/ 	.short	0x010a
        /*0cc2*/ 	.byte	0xff
	.zero		1


	//   ....[189]....
        /*0cc4*/ 	.word	0x00009100
        /*0cc8*/ 	.word	0x00000000
        /*0ccc*/ 	.word	0x00000000
        /*0cd0*/ 	.short	0x010a
        /*0cd2*/ 	.byte	0xff
	.zero		1


	//   ....[190]....
        /*0cd4*/ 	.word	0x00009160
        /*0cd8*/ 	.word	0x00000000
        /*0cdc*/ 	.word	0x00000000
        /*0ce0*/ 	.short	0x010a
        /*0ce2*/ 	.byte	0xff
	.zero		1


	//   ....[191]....
        /*0ce4*/ 	.word	0x000091c0
        /*0ce8*/ 	.word	0x00000000
        /*0cec*/ 	.word	0x00000000
        /*0cf0*/ 	.short	0x010a
        /*0cf2*/ 	.byte	0xff
	.zero		1


	//   ....[192]....
        /*0cf4*/ 	.word	0x00009220
        /*0cf8*/ 	.word	0x00000000
        /*0cfc*/ 	.word	0x00000000
        /*0d00*/ 	.short	0x010a
        /*0d02*/ 	.byte	0xff
	.zero		1


	//   ....[193]....
        /*0d04*/ 	.word	0x00009280
        /*0d08*/ 	.word	0x00000000
        /*0d0c*/ 	.word	0x00000000
        /*0d10*/ 	.short	0x010a
        /*0d12*/ 	.byte	0xff
	.zero		1


	//   ....[194]....
        /*0d14*/ 	.word	0x000092e0
        /*0d18*/ 	.word	0x00000000
        /*0d1c*/ 	.word	0x00000000
        /*0d20*/ 	.short	0x010a
        /*0d22*/ 	.byte	0xff
	.zero		1


	//   ....[195]....
        /*0d24*/ 	.word	0x00009340
        /*0d28*/ 	.word	0x00000000
        /*0d2c*/ 	.word	0x00000000
        /*0d30*/ 	.short	0x010a
        /*0d32*/ 	.byte	0xff
	.zero		1


	//   ....[196]....
        /*0d34*/ 	.word	0x000093a0
        /*0d38*/ 	.word	0x00000000
        /*0d3c*/ 	.word	0x00000000
        /*0d40*/ 	.short	0x010a
        /*0d42*/ 	.byte	0xff
	.zero		1


	//   ....[197]....
        /*0d44*/ 	.word	0x00009400
        /*0d48*/ 	.word	0x00000000
        /*0d4c*/ 	.word	0x00000000
        /*0d50*/ 	.short	0x010a
        /*0d52*/ 	.byte	0xff
	.zero		1


	//   ....[198]....
        /*0d54*/ 	.word	0x00009460
        /*0d58*/ 	.word	0x00000000
        /*0d5c*/ 	.word	0x00000000
        /*0d60*/ 	.short	0x010a
        /*0d62*/ 	.byte	0xff
	.zero		1


	//   ....[199]....
        /*0d64*/ 	.word	0x000094c0
        /*0d68*/ 	.word	0x00000000
        /*0d6c*/ 	.word	0x00000000
        /*0d70*/ 	.short	0x010a
        /*0d72*/ 	.byte	0xff
	.zero		1


	//   ....[200]....
        /*0d74*/ 	.word	0x00009520
        /*0d78*/ 	.word	0x00000000
        /*0d7c*/ 	.word	0x00000000
        /*0d80*/ 	.short	0x010a
        /*0d82*/ 	.byte	0xff
	.zero		1


	//   ....[201]....
        /*0d84*/ 	.word	0x00009580
        /*0d88*/ 	.word	0x00000000
        /*0d8c*/ 	.word	0x00000000
        /*0d90*/ 	.short	0x010a
        /*0d92*/ 	.byte	0xff
	.zero		1


	//   ....[202]....
        /*0d94*/ 	.word	0x000095e0
        /*0d98*/ 	.word	0x00000000
        /*0d9c*/ 	.word	0x00000000
        /*0da0*/ 	.short	0x010a
        /*0da2*/ 	.byte	0xff
	.zero		1


	//   ....[203]....
        /*0da4*/ 	.word	0x00009640
        /*0da8*/ 	.word	0x00000000
        /*0dac*/ 	.word	0x00000000
        /*0db0*/ 	.short	0x010a
        /*0db2*/ 	.byte	0xff
	.zero		1


	//   ....[204]....
        /*0db4*/ 	.word	0x000096a0
        /*0db8*/ 	.word	0x00000000
        /*0dbc*/ 	.word	0x00000000
        /*0dc0*/ 	.short	0x010a
        /*0dc2*/ 	.byte	0xff
	.zero		1


	//   ....[205]....
        /*0dc4*/ 	.word	0x00009700
        /*0dc8*/ 	.word	0x00000000
        /*0dcc*/ 	.word	0x00000000
        /*0dd0*/ 	.short	0x010a
        /*0dd2*/ 	.byte	0xff
	.zero		1


	//   ....[206]....
        /*0dd4*/ 	.word	0x00009760
        /*0dd8*/ 	.word	0x00000000
        /*0ddc*/ 	.word	0x00000000
        /*0de0*/ 	.short	0x010a
        /*0de2*/ 	.byte	0xff
	.zero		1


	//   ....[207]....
        /*0de4*/ 	.word	0x000097c0
        /*0de8*/ 	.word	0x00000000
        /*0dec*/ 	.word	0x00000000
        /*0df0*/ 	.short	0x010a
        /*0df2*/ 	.byte	0xff
	.zero		1


	//   ....[208]....
        /*0df4*/ 	.word	0x00009820
        /*0df8*/ 	.word	0x00000000
        /*0dfc*/ 	.word	0x00000000
        /*0e00*/ 	.short	0x010a
        /*0e02*/ 	.byte	0xff
	.zero		1


	//   ....[209]....
        /*0e04*/ 	.word	0x00009880
        /*0e08*/ 	.word	0x00000000
        /*0e0c*/ 	.word	0x00000000
        /*0e10*/ 	.short	0x010a
        /*0e12*/ 	.byte	0xff
	.zero		1


	//   ....[210]....
        /*0e14*/ 	.word	0x000098e0
        /*0e18*/ 	.word	0x00000000
        /*0e1c*/ 	.word	0x00000000
        /*0e20*/ 	.short	0x010a
        /*0e22*/ 	.byte	0xff
	.zero		1


	//   ....[211]....
        /*0e24*/ 	.word	0x00009940
        /*0e28*/ 	.word	0x00000000
        /*0e2c*/ 	.word	0x00000000
        /*0e30*/ 	.short	0x010a
        /*0e32*/ 	.byte	0xff
	.zero		1


	//   ....[212]....
        /*0e34*/ 	.word	0x000099a0
        /*0e38*/ 	.word	0x00000000
        /*0e3c*/ 	.word	0x00000000
        /*0e40*/ 	.short	0x010a
        /*0e42*/ 	.byte	0xff
	.zero		1


	//   ....[213]....
        /*0e44*/ 	.word	0x000099f0
        /*0e48*/ 	.word	0x00000002
        /*0e4c*/ 	.word	0x000002b0
        /*0e50*/ 	.short	0x010a
        /*0e52*/ 	.byte	0xff
	.zero		1


	//   ....[214]....
        /*0e54*/ 	.word	0x00009a50
        /*0e58*/ 	.word	0x00000002
        /*0e5c*/ 	.word	0x00000260
        /*0e60*/ 	.short	0x010a
        /*0e62*/ 	.byte	0xff
	.zero		1


	//   ....[215]....
        /*0e64*/ 	.word	0x00009aa0
        /*0e68*/ 	.word	0x00000002
        /*0e6c*/ 	.word	0x00000250
        /*0e70*/ 	.short	0x010a
        /*0e72*/ 	.byte	0xff
	.zero		1


	//   ....[216]....
        /*0e74*/ 	.word	0x00009b00
        /*0e78*/ 	.word	0x00000000
        /*0e7c*/ 	.word	0x00000260
        /*0e80*/ 	.short	0x010a
        /*0e82*/ 	.byte	0xff
	.zero		1


	//   ....[217]....
        /*0e84*/ 	.word	0x00009b50
        /*0e88*/ 	.word	0x00000000
        /*0e8c*/ 	.word	0x00000250
        /*0e90*/ 	.short	0x010a
        /*0e92*/ 	.byte	0xff
	.zero		1


	//   ....[218]....
        /*0e94*/ 	.word	0x00009bb0
        /*0e98*/ 	.word	0x00000003
        /*0e9c*/ 	.word	0x00000290
        /*0ea0*/ 	.short	0x010a
        /*0ea2*/ 	.byte	0xff
	.zero		1


	//   ....[219]....
        /*0ea4*/ 	.word	0x00009c10
        /*0ea8*/ 	.word	0x00000000
        /*0eac*/ 	.word	0x00000000
        /*0eb0*/ 	.short	0x010a
        /*0eb2*/ 	.byte	0xff
	.zero		1


	//   ....[220]....
        /*0eb4*/ 	.word	0x00009c70
        /*0eb8*/ 	.word	0x00000000
        /*0ebc*/ 	.word	0x00000000
        /*0ec0*/ 	.short	0x010a
        /*0ec2*/ 	.byte	0xff
	.zero		1


	//   ....[221]....
        /*0ec4*/ 	.word	0x00009cd0
        /*0ec8*/ 	.word	0x00000000
        /*0ecc*/ 	.word	0x00000000
        /*0ed0*/ 	.short	0x010a
        /*0ed2*/ 	.byte	0xff
	.zero		1


	//   ....[222]....
        /*0ed4*/ 	.word	0x00009d30
        /*0ed8*/ 	.word	0x00000000
        /*0edc*/ 	.word	0x00000000
        /*0ee0*/ 	.short	0x010a
        /*0ee2*/ 	.byte	0xff
	.zero		1


	//   ....[223]....
        /*0ee4*/ 	.word	0x00009d90
        /*0ee8*/ 	.word	0x00000000
        /*0eec*/ 	.word	0x00000000
        /*0ef0*/ 	.short	0x010a
        /*0ef2*/ 	.byte	0xff
	.zero		1


	//   ....[224]....
        /*0ef4*/ 	.word	0x00009de0
        /*0ef8*/ 	.word	0x00000008
        /*0efc*/ 	.word	0x00000250
        /*0f00*/ 	.short	0x010a
        /*0f02*/ 	.byte	0xff
	.zero		1


	//   ....[225]....
        /*0f04*/ 	.word	0x00009e40
        /*0f08*/ 	.word	0x00000000
        /*0f0c*/ 	.word	0x00000248
        /*0f10*/ 	.short	0x010a
        /*0f12*/ 	.byte	0xff
	.zero		1


	//   ....[226]....
        /*0f14*/ 	.word	0x00009ea0
        /*0f18*/ 	.word	0x00000005
        /*0f1c*/ 	.word	0x00000230
        /*0f20*/ 	.short	0x010a
        /*0f22*/ 	.byte	0xff
	.zero		1


	//   ....[227]....
        /*0f24*/ 	.word	0x00009f00
        /*0f28*/ 	.word	0x00000005
        /*0f2c*/ 	.word	0x00000238
        /*0f30*/ 	.short	0x010a
        /*0f32*/ 	.byte	0xff
	.zero		1


	//   ....[228]....
        /*0f34*/ 	.word	0x00009f60
        /*0f38*/ 	.word	0x00000000
        /*0f3c*/ 	.word	0x00000230
        /*0f40*/ 	.short	0x010a
        /*0f42*/ 	.byte	0xff
	.zero		1


	//   ....[229]....
        /*0f44*/ 	.word	0x00009fb0
        /*0f48*/ 	.word	0x00000003
        /*0f4c*/ 	.word	0x00000250
        /*0f50*/ 	.short	0x010a
        /*0f52*/ 	.byte	0xff
	.zero		1


	//   ....[230]....
        /*0f54*/ 	.word	0x0000a000
        /*0f58*/ 	.word	0x00000002
        /*0f5c*/ 	.word	0x00000220
        /*0f60*/ 	.short	0x010a
        /*0f62*/ 	.byte	0xff
	.zero		1


	//   ....[231]....
        /*0f64*/ 	.word	0x0000a050
        /*0f68*/ 	.word	0x00000064
        /*0f6c*/ 	.word	0x00000270
        /*0f70*/ 	.short	0x010a
        /*0f72*/ 	.byte	0xff
	.zero		1


	//   ....[232]....
        /*0f74*/ 	.word	0x0000a0a0
        /*0f78*/ 	.word	0x0000006d
        /*0f7c*/ 	.word	0x00000220
        /*0f80*/ 	.short	0x010a
        /*0f82*/ 	.byte	0xff
	.zero		1


	//----- nvinfo : EIATTR_NUM_MBARRIERS
	.align		4
.L_47:
        /*0f84*/ 	.byte	0x03, 0x38
        /*0f86*/ 	.short	0x005a


	//----- nvinfo : EIATTR_EXIT_INSTR_OFFSETS
	.align		4
        /*0f88*/ 	.byte	0x04, 0x1c
        /*0f8a*/ 	.short	(.L_49 - .L_48)


	//   ....[0]....
.L_48:
        /*0f8c*/ 	.word	0x00003d50


	//   ....[1]....
        /*0f90*/ 	.word	0x00004260


	//   ....[2]....
        /*0f94*/ 	.word	0x000042c0


	//   ....[3]....
        /*0f98*/ 	.word	0x000050f0


	//   ....[4]....
        /*0f9c*/ 	.word	0x00005fb0


	//   ....[5]....
        /*0fa0*/ 	.word	0x00005ff0


	//   ....[6]....
        /*0fa4*/ 	.word	0x00008c20


	//----- nvinfo : EIATTR_MAX_THREADS
	.align		4
.L_49:
        /*0fa8*/ 	.byte	0x04, 0x05
        /*0faa*/ 	.short	(.L_51 - .L_50)
.L_50:
        /*0fac*/ 	.word	0x00000100
        /*0fb0*/ 	.word	0x00000001
        /*0fb4*/ 	.word	0x00000001


	//----- nvinfo : EIATTR_CRS_STACK_SIZE
	.align		4
.L_51:
        /*0fb8*/ 	.byte	0x04, 0x1e
        /*0fba*/ 	.short	(.L_53 - .L_52)
.L_52:
        /*0fbc*/ 	.word	0x00000000


	//----- nvinfo : EIATTR_CBANK_PARAM_SIZE
	.align		4
.L_53:
        /*0fc0*/ 	.byte	0x03, 0x19
        /*0fc2*/ 	.short	0x0800


	//----- nvinfo : EIATTR_PARAM_CBANK
	.align		4
        /*0fc4*/ 	.byte	0x04, 0x0a
        /*0fc6*/ 	.short	(.L_55 - .L_54)
	.align		4
.L_54:
        /*0fc8*/ 	.word	index@(.nv.constant0._ZN7cutlass13device_kernelINS_4gemm6kernel13GemmUniversalIN4cute5tupleIJiiiiEEENS1_10collective13CollectiveMmaINS1_35MainloopSm100TmaUmmaWarpSpecializedILi34ELi2ELi4ENS5_IJNS4_1CILi2EEENSA_ILi1EEESC_EEEEENS5_IJNSA_ILi64EEENSA_ILi128EEENSA_ILi32EEEEEENS_12float_e4m3_tENS5_IJlSC_lEEESJ_SK_NS4_8TiledMMAINS4_8MMA_AtomIJNS4_10MMA_TraitsINS4_19SM100_MMA_F8F6F4_SSEJSJ_SJ_fSF_SG_NS4_17integral_constantINS4_4UMMA5MajorELSR_0EEESS_NSP_INSQ_7ScaleInELST_0EEESU_EEEEEENS4_6LayoutINS5_IJSC_SC_SC_EEENS5_IJNSA_ILi0EEESZ_SZ_EEEEENS5_IJNS4_10UnderscoreES12_S12_EEEEENS4_13SM90_TMA_LOADENS4_14ComposedLayoutINS4_7SwizzleILi1ELi4ELi3EEENS4_18smem_ptr_flag_bitsILi8EEENSX_INS5_IJNSA_ILi8EEESH_EEENS5_IJSH_SC_EEEEEEEvNS4_8identityENS4_23SM90_TMA_LOAD_MULTICASTES1F_vS1G_EENS_8epilogue10collective18CollectiveEpilogueINS1J_23Sm100TmaWarpSpecializedILi2ELi2ELi32ELb0ELb0EEEJSI_NS5_IJNSX_ISF_SC_EES1O_EEESJ_SK_SJ_SK_NS1J_6fusion15FusionCallbacksIS1N_NS1Q_17LinearCombinationISJ_fSJ_fLNS_15FloatRoundStyleE2EEESI_S1P_JEEENS4_5SM1004TMEM4LOAD26SM100_TMEM_LOAD_16dp32b32xES15_NS16_INS17_ILi2ELi4ELi3EEES1A_NSX_INS5_IJS1B_SF_EEENS5_IJSF_SC_EEEEEEENS4_39AutoVectorizingCopyWithAssumedAlignmentILi128EEENS4_14SM90_TMA_STOREES24_S26_S26_EEEvvEEEEvNT_6ParamsE)
        /*0fcc*/ 	.short	0x0380
        /*0fce*/ 	.short	0x0800


	//----- nvinfo : EIATTR_SW_WAR
	.align		4
.L_55:
        /*0fd0*/ 	.byte	0x04, 0x36
        /*0fd2*/ 	.short	(.L_57 - .L_56)
.L_56:
        /*0fd4*/ 	.word	0x00000008
.L_57:


//--------------------- .nv.callgraph             --------------------------
	.section	.nv.callgraph,"",@"SHT_CUDA_CALLGRAPH"
	.align	4
	.sectionentsize	8
	.align		4
        /*0000*/ 	.word	0x00000000
	.align		4
        /*0004*/ 	.word	0xffffffff
	.align		4
        /*0008*/ 	.word	index@(_ZN7cutlass13device_kernelINS_4gemm6kernel13GemmUniversalIN4cute5tupleIJiiiiEEENS1_10collective13CollectiveMmaINS1_35MainloopSm100TmaUmmaWarpSpecializedILi34ELi2ELi4ENS5_IJNS4_1CILi2EEENSA_ILi1EEESC_EEEEENS5_IJNSA_ILi64EEENSA_ILi128EEENSA_ILi32EEEEEENS_12float_e4m3_tENS5_IJlSC_lEEESJ_SK_NS4_8TiledMMAINS4_8MMA_AtomIJNS4_10MMA_TraitsINS4_19SM100_MMA_F8F6F4_SSEJSJ_SJ_fSF_SG_NS4_17integral_constantINS4_4UMMA5MajorELSR_0EEESS_NSP_INSQ_7ScaleInELST_0EEESU_EEEEEENS4_6LayoutINS5_IJSC_SC_SC_EEENS5_IJNSA_ILi0EEESZ_SZ_EEEEENS5_IJNS4_10UnderscoreES12_S12_EEEEENS4_13SM90_TMA_LOADENS4_14ComposedLayoutINS4_7SwizzleILi1ELi4ELi3EEENS4_18smem_ptr_flag_bitsILi8EEENSX_INS5_IJNSA_ILi8EEESH_EEENS5_IJSH_SC_EEEEEEEvNS4_8identityENS4_23SM90_TMA_LOAD_MULTICASTES1F_vS1G_EENS_8epilogue10collective18CollectiveEpilogueINS1J_23Sm100TmaWarpSpecializedILi2ELi2ELi32ELb0ELb0EEEJSI_NS5_IJNSX_ISF_SC_EES1O_EEESJ_SK_SJ_SK_NS1J_6fusion15FusionCallbacksIS1N_NS1Q_17LinearCombinationISJ_fSJ_fLNS_15FloatRoundStyleE2EEESI_S1P_JEEENS4_5SM1004TMEM4LOAD26SM100_TMEM_LOAD_16dp32b32xES15_NS16_INS17_ILi2ELi4ELi3EEES1A_NSX_INS5_IJS1B_SF_EEENS5_IJSF_SC_EEEEEEENS4_39AutoVectorizingCopyWithAssumedAlignmentILi128EEENS4_14SM90_TMA_STOREES24_S26_S26_EEEvvEEEEvNT_6ParamsE)
	.align		4
        /*000c*/ 	.word	index@(__assertfail)
	.align		4
        /*0010*/ 	.word	0x00000000
	.align		4
        /*0014*/ 	.word	0xfffffffe
	.align		4
        /*0018*/ 	.word	0x00000000
	.align		4
        /*001c*/ 	.word	0xfffffffd
	.align		4
        /*0020*/ 	.word	0x00000000
	.align		4
        /*0024*/ 	.word	0xfffffffc


//--------------------- .nv.constant4             --------------------------
	.section	.nv.constant4,"a",@progbits
	.align	8
	.align		8
.nv.constant4:
        /*0000*/ 	.dword	__assertfail
	.align		8
        /*0008*/ 	.dword	__unnamed_1
	.align		8
        /*0010*/ 	.dword	__unnamed_2
	.align		8
        /*0018*/ 	.dword	_ZN39_INTERNAL_c238d5dc_4_k_cu_c73d02e7_96824cuda3std3__45__cpo5beginE
	.align		8
        /*0020*/ 	.dword	_ZN39_INTERNAL_c238d5dc_4_k_cu_c73d02e7_96824cuda3std3__45__cpo3endE
	.align		8
        /*0028*/ 	.dword	_ZN39_INTERNAL_c238d5dc_4_k_cu_c73d02e7_96824cuda3std3__45__cpo6cbeginE
	.align		8
        /*0030*/ 	.dword	_ZN39_INTERNAL_c238d5dc_4_k_cu_c73d02e7_96824cuda3std3__45__cpo4cendE
	.align		8
        /*0038*/ 	.dword	_ZN39_INTERNAL_c238d5dc_4_k_cu_c73d02e7_96824cuda3std3__441_GLOBAL__N__c238d5dc_4_k_cu_c73d02e7_96826ignoreE
	.align		8
        /*0040*/ 	.dword	_ZN39_INTERNAL_c238d5dc_4_k_cu_c73d02e7_96824cuda3std3__419piecewise_constructE
	.align		8
        /*0048*/ 	.dword	_ZN39_INTERNAL_c238d5dc_4_k_cu_c73d02e7_96824cuda3std3__48in_placeE
	.align		8
        /*0050*/ 	.dword	_ZN39_INTERNAL_c238d5dc_4_k_cu_c73d02e7_96824cuda3std6ranges3__45__cpo4swapE
	.align		8
        /*0058*/ 	.dword	_ZN39_INTERNAL_c238d5dc_4_k_cu_c73d02e7_96824cuda3std6ranges3__45__cpo9iter_moveE
	.align		8
        /*0060*/ 	.dword	_ZN39_INTERNAL_c238d5dc_4_k_cu_c73d02e7_96824cute7productE
	.align		8
        /*0068*/ 	.dword	_ZN39_INTERNAL_c238d5dc_4_k_cu_c73d02e7_96824cute1_E
	.align		8
        /*0070*/ 	.dword	$str$25
	.align		8
        /*0078*/ 	.dword	$str$26
	.align		8
        /*0080*/ 	.dword	$str$27
	.align		8
        /*0088*/ 	.dword	$str$28


//--------------------- .text._ZN7cutlass13device_kernelINS_4gemm6kernel13GemmUniversalIN4cute5tupleIJiiiiEEENS1_10collective13CollectiveMmaINS1_35MainloopSm100TmaUmmaWarpSpecializedILi34ELi2ELi4ENS5_IJNS4_1CILi2EEENSA_ILi1EEESC_EEEEENS5_IJNSA_ILi64EEENSA_ILi128EEENSA_ILi32EEEEEENS_12float_e4m3_tENS5_IJlSC_lEEESJ_SK_NS4_8TiledMMAINS4_8MMA_AtomIJNS4_10MMA_TraitsINS4_19SM100_MMA_F8F6F4_SSEJSJ_SJ_fSF_SG_NS4_17integral_constantINS4_4UMMA5MajorELSR_0EEESS_NSP_INSQ_7ScaleInELST_0EEESU_EEEEEENS4_6LayoutINS5_IJSC_SC_SC_EEENS5_IJNSA_ILi0EEESZ_SZ_EEEEENS5_IJNS4_10UnderscoreES12_S12_EEEEENS4_13SM90_TMA_LOADENS4_14ComposedLayoutINS4_7SwizzleILi1ELi4ELi3EEENS4_18smem_ptr_flag_bitsILi8EEENSX_INS5_IJNSA_ILi8EEESH_EEENS5_IJSH_SC_EEEEEEEvNS4_8identityENS4_23SM90_TMA_LOAD_MULTICASTES1F_vS1G_EENS_8epilogue10collective18CollectiveEpilogueINS1J_23Sm100TmaWarpSpecializedILi2ELi2ELi32ELb0ELb0EEEJSI_NS5_IJNSX_ISF_SC_EES1O_EEESJ_SK_SJ_SK_NS1J_6fusion15FusionCallbacksIS1N_NS1Q_17LinearCombinationISJ_fSJ_fLNS_15FloatRoundStyleE2EEESI_S1P_JEEENS4_5SM1004TMEM4LOAD26SM100_TMEM_LOAD_16dp32b32xES15_NS16_INS17_ILi2ELi4ELi3EEES1A_NSX_INS5_IJS1B_SF_EEENS5_IJSF_SC_EEEEEEENS4_39AutoVectorizingCopyWithAssumedAlignmentILi128EEENS4_14SM90_TMA_STOREES24_S26_S26_EEEvvEEEEvNT_6ParamsE --------------------------
	.section	.text._ZN7cutlass13device_kernelINS_4gemm6kernel13GemmUniversalIN4cute5tupleIJiiiiEEENS1_10collective13CollectiveMmaINS1_35MainloopSm100TmaUmmaWarpSpecializedILi34ELi2ELi4ENS5_IJNS4_1CILi2EEENSA_ILi1EEESC_EEEEENS5_IJNSA_ILi64EEENSA_ILi128EEENSA_ILi32EEEEEENS_12float_e4m3_tENS5_IJlSC_lEEESJ_SK_NS4_8TiledMMAINS4_8MMA_AtomIJNS4_10MMA_TraitsINS4_19SM100_MMA_F8F6F4_SSEJSJ_SJ_fSF_SG_NS4_17integral_constantINS4_4UMMA5MajorELSR_0EEESS_NSP_INSQ_7ScaleInELST_0EEESU_EEEEEENS4_6LayoutINS5_IJSC_SC_SC_EEENS5_IJNSA_ILi0EEESZ_SZ_EEEEENS5_IJNS4_10UnderscoreES12_S12_EEEEENS4_13SM90_TMA_LOADENS4_14ComposedLayoutINS4_7SwizzleILi1ELi4ELi3EEENS4_18smem_ptr_flag_bitsILi8EEENSX_INS5_IJNSA_ILi8EEESH_EEENS5_IJSH_SC_EEEEEEEvNS4_8identityENS4_23SM90_TMA_LOAD_MULTICASTES1F_vS1G_EENS_8epilogue10collective18CollectiveEpilogueINS1J_23Sm100TmaWarpSpecializedILi2ELi2ELi32ELb0ELb0EEEJSI_NS5_IJNSX_ISF_SC_EES1O_EEESJ_SK_SJ_SK_NS1J_6fusion15FusionCallbacksIS1N_NS1Q_17LinearCombinationISJ_fSJ_fLNS_15FloatRoundStyleE2EEESI_S1P_JEEENS4_5SM1004TMEM4LOAD26SM100_TMEM_LOAD_16dp32b32xES15_NS16_INS17_ILi2ELi4ELi3EEES1A_NSX_INS5_IJS1B_SF_EEENS5_IJSF_SC_EEEEEEENS4_39AutoVectorizingCopyWithAssumedAlignmentILi128EEENS4_14SM90_TMA_STOREES24_S26_S26_EEEvvEEEEvNT_6ParamsE,"ax",@progbits
	.align	128
.text._ZN7cutlass13device_kernelINS_4gemm6kernel13GemmUniversalIN4cute5tupleIJiiiiEEENS1_10collective13CollectiveMmaINS1_35MainloopSm100TmaUmmaWarpSpecializedILi34ELi2ELi4ENS5_IJNS4_1CILi2EEENSA_ILi1EEESC_EEEEENS5_IJNSA_ILi64EEENSA_ILi128EEENSA_ILi32EEEEEENS_12float_e4m3_tENS5_IJlSC_lEEESJ_SK_NS4_8TiledMMAINS4_8MMA_AtomIJNS4_10MMA_TraitsINS4_19SM100_MMA_F8F6F4_SSEJSJ_SJ_fSF_SG_NS4_17integral_constantINS4_4UMMA5MajorELSR_0EEESS_NSP_INSQ_7ScaleInELST_0EEESU_EEEEEENS4_6LayoutINS5_IJSC_SC_SC_EEENS5_IJNSA_ILi0EEESZ_SZ_EEEEENS5_IJNS4_10UnderscoreES12_S12_EEEEENS4_13SM90_TMA_LOADENS4_14ComposedLayoutINS4_7SwizzleILi1ELi4ELi3EEENS4_18smem_ptr_flag_bitsILi8EEENSX_INS5_IJNSA_ILi8EEESH_EEENS5_IJSH_SC_EEEEEEEvNS4_8identityENS4_23SM90_TMA_LOAD_MULTICASTES1F_vS1G_EENS_8epilogue10collective18CollectiveEpilogueINS1J_23Sm100TmaWarpSpecializedILi2ELi2ELi32ELb0ELb0EEEJSI_NS5_IJNSX_ISF_SC_EES1O_EEESJ_SK_SJ_SK_NS1J_6fusion15FusionCallbacksIS1N_NS1Q_17LinearCombinationISJ_fSJ_fLNS_15FloatRoundStyleE2EEESI_S1P_JEEENS4_5SM1004TMEM4LOAD26SM100_TMEM_LOAD_16dp32b32xES15_NS16_INS17_ILi2ELi4ELi3EEES1A_NSX_INS5_IJS1B_SF_EEENS5_IJSF_SC_EEEEEEENS4_39AutoVectorizingCopyWithAssumedAlignmentILi128EEENS4_14SM90_TMA_STOREES24_S26_S26_EEEvvEEEEvNT_6ParamsE:
        .type           _ZN7cutlass13device_kernelINS_4gemm6kernel13GemmUniversalIN4cute5tupleIJiiiiEEENS1_10collective13CollectiveMmaINS1_35MainloopSm100TmaUmmaWarpSpecializedILi34ELi2ELi4ENS5_IJNS4_1CILi2EEENSA_ILi1EEESC_EEEEENS5_IJNSA_ILi64EEENSA_ILi128EEENSA_ILi32EEEEEENS_12float_e4m3_tENS5_IJlSC_lEEESJ_SK_NS4_8TiledMMAINS4_8MMA_AtomIJNS4_10MMA_TraitsINS4_19SM100_MMA_F8F6F4_SSEJSJ_SJ_fSF_SG_NS4_17integral_constantINS4_4UMMA5MajorELSR_0EEESS_NSP_INSQ_7ScaleInELST_0EEESU_EEEEEENS4_6LayoutINS5_IJSC_SC_SC_EEENS5_IJNSA_ILi0EEESZ_SZ_EEEEENS5_IJNS4_10UnderscoreES12_S12_EEEEENS4_13SM90_TMA_LOADENS4_14ComposedLayoutINS4_7SwizzleILi1ELi4ELi3EEENS4_18smem_ptr_flag_bitsILi8EEENSX_INS5_IJNSA_ILi8EEESH_EEENS5_IJSH_SC_EEEEEEEvNS4_8identityENS4_23SM90_TMA_LOAD_MULTICASTES1F_vS1G_EENS_8epilogue10collective18CollectiveEpilogueINS1J_23Sm100TmaWarpSpecializedILi2ELi2ELi32ELb0ELb0EEEJSI_NS5_IJNSX_ISF_SC_EES1O_EEESJ_SK_SJ_SK_NS1J_6fusion15FusionCallbacksIS1N_NS1Q_17LinearCombinationISJ_fSJ_fLNS_15FloatRoundStyleE2EEESI_S1P_JEEENS4_5SM1004TMEM4LOAD26SM100_TMEM_LOAD_16dp32b32xES15_NS16_INS17_ILi2ELi4ELi3EEES1A_NSX_INS5_IJS1B_SF_EEENS5_IJSF_SC_EEEEEEENS4_39AutoVectorizingCopyWithAssumedAlignmentILi128EEENS4_14SM90_TMA_STOREES24_S26_S26_EEEvvEEEEvNT_6ParamsE,@function
        .size           _ZN7cutlass13device_kernelINS_4gemm6kernel13GemmUniversalIN4cute5tupleIJiiiiEEENS1_10collective13CollectiveMmaINS1_35MainloopSm100TmaUmmaWarpSpecializedILi34ELi2ELi4ENS5_IJNS4_1CILi2EEENSA_ILi1EEESC_EEEEENS5_IJNSA_ILi64EEENSA_ILi128EEENSA_ILi32EEEEEENS_12float_e4m3_tENS5_IJlSC_lEEESJ_SK_NS4_8TiledMMAINS4_8MMA_AtomIJNS4_10MMA_TraitsINS4_19SM100_MMA_F8F6F4_SSEJSJ_SJ_fSF_SG_NS4_17integral_constantINS4_4UMMA5MajorELSR_0EEESS_NSP_INSQ_7ScaleInELST_0EEESU_EEEEEENS4_6LayoutINS5_IJSC_SC_SC_EEENS5_IJNSA_ILi0EEESZ_SZ_EEEEENS5_IJNS4_10UnderscoreES12_S12_EEEEENS4_13SM90_TMA_LOADENS4_14ComposedLayoutINS4_7SwizzleILi1ELi4ELi3EEENS4_18smem_ptr_flag_bitsILi8EEENSX_INS5_IJNSA_ILi8EEESH_EEENS5_IJSH_SC_EEEEEEEvNS4_8identityENS4_23SM90_TMA_LOAD_MULTICASTES1F_vS1G_EENS_8epilogue10collective18CollectiveEpilogueINS1J_23Sm100TmaWarpSpecializedILi2ELi2ELi32ELb0ELb0EEEJSI_NS5_IJNSX_ISF_SC_EES1O_EEESJ_SK_SJ_SK_NS1J_6fusion15FusionCallbacksIS1N_NS1Q_17LinearCombinationISJ_fSJ_fLNS_15FloatRoundStyleE2EEESI_S1P_JEEENS4_5SM1004TMEM4LOAD26SM100_TMEM_LOAD_16dp32b32xES15_NS16_INS17_ILi2ELi4ELi3EEES1A_NSX_INS5_IJS1B_SF_EEENS5_IJSF_SC_EEEEEEENS4_39AutoVectorizingCopyWithAssumedAlignmentILi128EEENS4_14SM90_TMA_STOREES24_S26_S26_EEEvvEEEEvNT_6ParamsE,(.L_x_240 - _ZN7cutlass13device_kernelINS_4gemm6kernel13GemmUniversalIN4cute5tupleIJiiiiEEENS1_10collective13CollectiveMmaINS1_35MainloopSm100TmaUmmaWarpSpecializedILi34ELi2ELi4ENS5_IJNS4_1CILi2EEENSA_ILi1EEESC_EEEEENS5_IJNSA_ILi64EEENSA_ILi128EEENSA_ILi32EEEEEENS_12float_e4m3_tENS5_IJlSC_lEEESJ_SK_NS4_8TiledMMAINS4_8MMA_AtomIJNS4_10MMA_TraitsINS4_19SM100_MMA_F8F6F4_SSEJSJ_SJ_fSF_SG_NS4_17integral_constantINS4_4UMMA5MajorELSR_0EEESS_NSP_INSQ_7ScaleInELST_0EEESU_EEEEEENS4_6LayoutINS5_IJSC_SC_SC_EEENS5_IJNSA_ILi0EEESZ_SZ_EEEEENS5_IJNS4_10UnderscoreES12_S12_EEEEENS4_13SM90_TMA_LOADENS4_14ComposedLayoutINS4_7SwizzleILi1ELi4ELi3EEENS4_18smem_ptr_flag_bitsILi8EEENSX_INS5_IJNSA_ILi8EEESH_EEENS5_IJSH_SC_EEEEEEEvNS4_8identityENS4_23SM90_TMA_LOAD_MULTICASTES1F_vS1G_EENS_8epilogue10collective18CollectiveEpilogueINS1J_23Sm100TmaWarpSpecializedILi2ELi2ELi32ELb0ELb0EEEJSI_NS5_IJNSX_ISF_SC_EES1O_EEESJ_SK_SJ_SK_NS1J_6fusion15FusionCallbacksIS1N_NS1Q_17LinearCombinationISJ_fSJ_fLNS_15FloatRoundStyleE2EEESI_S1P_JEEENS4_5SM1004TMEM4LOAD26SM100_TMEM_LOAD_16dp32b32xES15_NS16_INS17_ILi2ELi4ELi3EEES1A_NSX_INS5_IJS1B_SF_EEENS5_IJSF_SC_EEEEEEENS4_39AutoVectorizingCopyWithAssumedAlignmentILi128EEENS4_14SM90_TMA_STOREES24_S26_S26_EEEvvEEEEvNT_6ParamsE)
        .other          _ZN7cutlass13device_kernelINS_4gemm6kernel13GemmUniversalIN4cute5tupleIJiiiiEEENS1_10collective13CollectiveMmaINS1_35MainloopSm100TmaUmmaWarpSpecializedILi34ELi2ELi4ENS5_IJNS4_1CILi2EEENSA_ILi1EEESC_EEEEENS5_IJNSA_ILi64EEENSA_ILi128EEENSA_ILi32EEEEEENS_12float_e4m3_tENS5_IJlSC_lEEESJ_SK_NS4_8TiledMMAINS4_8MMA_AtomIJNS4_10MMA_TraitsINS4_19SM100_MMA_F8F6F4_SSEJSJ_SJ_fSF_SG_NS4_17integral_constantINS4_4UMMA5MajorELSR_0EEESS_NSP_INSQ_7ScaleInELST_0EEESU_EEEEEENS4_6LayoutINS5_IJSC_SC_SC_EEENS5_IJNSA_ILi0EEESZ_SZ_EEEEENS5_IJNS4_10UnderscoreES12_S12_EEEEENS4_13SM90_TMA_LOADENS4_14ComposedLayoutINS4_7SwizzleILi1ELi4ELi3EEENS4_18smem_ptr_flag_bitsILi8EEENSX_INS5_IJNSA_ILi8EEESH_EEENS5_IJSH_SC_EEEEEEEvNS4_8identityENS4_23SM90_TMA_LOAD_MULTICASTES1F_vS1G_EENS_8epilogue10collective18CollectiveEpilogueINS1J_23Sm100TmaWarpSpecializedILi2ELi2ELi32ELb0ELb0EEEJSI_NS5_IJNSX_ISF_SC_EES1O_EEESJ_SK_SJ_SK_NS1J_6fusion15FusionCallbacksIS1N_NS1Q_17LinearCombinationISJ_fSJ_fLNS_15FloatRoundStyleE2EEESI_S1P_JEEENS4_5SM1004TMEM4LOAD26SM100_TMEM_LOAD_16dp32b32xES15_NS16_INS17_ILi2ELi4ELi3EEES1A_NSX_INS5_IJS1B_SF_EEENS5_IJSF_SC_EEEEEEENS4_39AutoVectorizingCopyWithAssumedAlignmentILi128EEENS4_14SM90_TMA_STOREES24_S26_S26_EEEvvEEEEvNT_6ParamsE,@"STO_CUDA_ENTRY STV_DEFAULT"
_ZN7cutlass13device_kernelINS_4gemm6kernel13GemmUniversalIN4cute5tupleIJiiiiEEENS1_10collective13CollectiveMmaINS1_35MainloopSm100TmaUmmaWarpSpecializedILi34ELi2ELi4ENS5_IJNS4_1CILi2EEENSA_ILi1EEESC_EEEEENS5_IJNSA_ILi64EEENSA_ILi128EEENSA_ILi32EEEEEENS_12float_e4m3_tENS5_IJlSC_lEEESJ_SK_NS4_8TiledMMAINS4_8MMA_AtomIJNS4_10MMA_TraitsINS4_19SM100_MMA_F8F6F4_SSEJSJ_SJ_fSF_SG_NS4_17integral_constantINS4_4UMMA5MajorELSR_0EEESS_NSP_INSQ_7ScaleInELST_0EEESU_EEEEEENS4_6LayoutINS5_IJSC_SC_SC_EEENS5_IJNSA_ILi0EEESZ_SZ_EEEEENS5_IJNS4_10UnderscoreES12_S12_EEEEENS4_13SM90_TMA_LOADENS4_14ComposedLayoutINS4_7SwizzleILi1ELi4ELi3EEENS4_18smem_ptr_flag_bitsILi8EEENSX_INS5_IJNSA_ILi8EEESH_EEENS5_IJSH_SC_EEEEEEEvNS4_8identityENS4_23SM90_TMA_LOAD_MULTICASTES1F_vS1G_EENS_8epilogue10collective18CollectiveEpilogueINS1J_23Sm100TmaWarpSpecializedILi2ELi2ELi32ELb0ELb0EEEJSI_NS5_IJNSX_ISF_SC_EES1O_EEESJ_SK_SJ_SK_NS1J_6fusion15FusionCallbacksIS1N_NS1Q_17LinearCombinationISJ_fSJ_fLNS_15FloatRoundStyleE2EEESI_S1P_JEEENS4_5SM1004TMEM4LOAD26SM100_TMEM_LOAD_16dp32b32xES15_NS16_INS17_ILi2ELi4ELi3EEES1A_NSX_INS5_IJS1B_SF_EEENS5_IJSF_SC_EEEEEEENS4_39AutoVectorizingCopyWithAssumedAlignmentILi128EEENS4_14SM90_TMA_STOREES24_S26_S26_EEEvvEEEEvNT_6ParamsE:
[----:B------:R-:W1:Y:S01]  /*0000*/  LDC R1, c[0x0][0x37c] ;  /* 0x0000df00ff017b82 */ /* 0x000e620000000800 */
[----:B------:R-:W2:Y:S01]  /*0010*/  S2R R93, SR_TID.X ;  /* 0x00000000005d7919 */ /* 0x000ea20000002100 */
[----:B------:R-:W3:Y:S01]  /*0020*/  LDCU.64 UR8, c[0x0][0x890] ;  /* 0x00011200ff0877ac */ /* 0x000ee20008000a00 */
[----:B------:R-:W-:Y:S02]  /*0030*/  PRMT R84, RZ, 0x7610, R84 ;  /* 0x00007610ff547816 */ /* 0x000fe40000000054 */
[----:B------:R-:W-:Y:S01]  /*0040*/  ELECT P3, URZ, PT ;  /* 0x0000000000ff782f */ /* 0x000fe20003860000 */
[----:B---3--:R-:W-:-:S04]  /*0050*/  UISETP.NE.U32.AND UP0, UPT, UR8, URZ, UPT ;  /* 0x000000ff0800728c */ /* 0x008fc8000bf05070 */
[----:B------:R-:W-:Y:S01]  /*0060*/  UISETP.NE.AND.EX UP0, UPT, UR9, URZ, UPT, UP0 ;  /* 0x000000ff0900728c */ /* 0x000fe2000bf05300 */
[----:B--2---:R-:W-:-:S05]  /*0070*/  SHF.R.U32.HI R85, RZ, 0x5, R93 ;  /* 0x00000005ff557819 */ /* 0x004fca000001165d */
[----:B------:R-:W2:Y:S02]  /*0080*/  SHFL.IDX PT, R0, R85, RZ, 0x1f ;  /* 0x00001fff55007589 */ /* 0x000ea400000e0000 */
[----:B--2---:R-:W-:Y:S01]  /*0090*/  R2UR UR18, R0 ;  /* 0x00000000001272ca */ /* 0x004fe200000e0000 */
[----:B-1----:R-:W-:-:S14]  /*00a0*/  BRA.U UP0, `(.L_x_0) ;  /* 0x0000000100307547 */ /* 0x002fdc000b800000 */
[----:B------:R-:W1:Y:S02]  /*00b0*/  LDCU.64 UR4, c[0x0][0x888] ;  /* 0x00011100ff0477ac */ /* 0x000e640008000a00 */
[----:B-1----:R-:W-:-:S04]  /*00c0*/  UISETP.NE.U32.AND UP0, UPT, UR4, URZ, UPT ;  /* 0x000000ff0400728c */ /* 0x002fc8000bf05070 */
[----:B------:R-:W-:-:S09]  /*00d0*/  UISETP.NE.AND.EX UP0, UPT, UR5, URZ, UPT, UP0 ;  /* 0x000000ff0500728c */ /* 0x000fd2000bf05300 */
[----:B------:R-:W-:Y:S05]  /*00e0*/  BRA.U !UP0, `(.L_x_1) ;  /* 0x0000000108147547 */ /* 0x000fea000b800000 */
[----:B------:R-:W1:Y:S01]  /*00f0*/  LDC.64 R2, c[0x0][0x888] ;  /* 0x00022200ff027b82 */ /* 0x000e620000000a00 */
[----:B------:R-:W1:Y:S02]  /*0100*/  LDCU.64 UR4, c[0x0][0x358] ;  /* 0x00006b00ff0477ac */ /* 0x000e640008000a00 */
[----:B-1----:R1:W5:Y:S01]  /*0110*/  LDG.E R41, desc[UR4][R2.64] ;  /* 0x0000000402297981 */ /* 0x002362000c1e1900 */
[----:B------:R-:W-:Y:S01]  /*0120*/  HFMA2 R84, -RZ, RZ, 0, 5.9604644775390625e-08 ;  /* 0x00000001ff547431 */ /* 0x000fe200000001ff */
[----:B------:R-:W-:Y:S05]  /*0130*/  BRA `(.L_x_0) ;  /* 0x00000000000c7947 */ /* 0x000fea0003800000 */
.L_x_1:
[----:B------:R-:W1:Y:S01]  /*0140*/  LDCU UR4, c[0x0][0x880] ;  /* 0x00011000ff0477ac */ /* 0x000e620008000800 */
[----:B------:R-:W-:Y:S01]  /*0150*/  HFMA2 R84, -RZ, RZ, 0, 5.9604644775390625e-08 ;  /* 0x00000001ff547431 */ /* 0x000fe200000001ff */
[----:B-1----:R-:W-:-:S07]  /*0160*/  MOV R41, UR4 ;  /* 0x0000000400297c02 */ /* 0x002fce0008000f00 */
.L_x_0:
[----:B------:R-:W2:Y:S02]  /*0170*/  LDCU.64 UR4, c[0x0][0x8b0] ;  /* 0x00011600ff0477ac */ /* 0x000ea40008000a00 */
[----:B--2---:R-:W-:-:S04]  /*0180*/  UISETP.NE.U32.AND UP0, UPT, UR4, URZ, UPT ;  /* 0x000000ff0400728c */ /* 0x004fc8000bf05070 */
[----:B------:R-:W-:-:S09]  /*0190*/  UISETP.NE.AND.EX UP0, UPT, UR5, URZ, UPT, UP0 ;  /* 0x000000ff0500728c */ /* 0x000fd2000bf05300 */
[----:B------:R-:W-:Y:S05]  /*01a0*/  BRA.U UP0, `(.L_x_2) ;  /* 0x0000000100287547 */ /* 0x000fea000b800000 */
[----:B------:R-:W2:Y:S02]  /*01b0*/  LDCU.64 UR4, c[0x0][0x8a8] ;  /* 0x00011500ff0477ac */ /* 0x000ea40008000a00 */
[----:B--2---:R-:W-:-:S04]  /*01c0*/  UISETP.NE.U32.AND UP0, UPT, UR4, URZ, UPT ;  /* 0x000000ff0400728c */ /* 0x004fc8000bf05070 */
[----:B------:R-:W-:-:S09]  /*01d0*/  UISETP.NE.AND.EX UP0, UPT, UR5, URZ, UPT, UP0 ;  /* 0x000000ff0500728c */ /* 0x000fd2000bf05300 */
[----:B------:R-:W-:Y:S05]  /*01e0*/  BRA.U !UP0, `(.L_x_3) ;  /* 0x0000000108107547 */ /* 0x000fea000b800000 */
[----:B------:R-:W2:Y:S01]  /*01f0*/  LDC.64 R38, c[0x0][0x8a8] ;  /* 0x00022a00ff267b82 */ /* 0x000ea20000000a00 */
[----:B------:R-:W2:Y:S02]  /*0200*/  LDCU.64 UR4, c[0x0][0x358] ;  /* 0x00006b00ff0477ac */ /* 0x000ea40008000a00 */
[----:B--2---:R2:W5:Y:S01]  /*0210*/  LDG.E R38, desc[UR4][R38.64] ;  /* 0x0000000426267981 */ /* 0x004562000c1e1900 */
[----:B------:R-:W-:Y:S05]  /*0220*/  BRA `(.L_x_2) ;  /* 0x0000000000087947 */ /* 0x000fea0003800000 */
.L_x_3:
[----:B------:R-:W2:Y:S02]  /*0230*/  LDCU UR4, c[0x0][0x8a0] ;  /* 0x00011400ff0477ac */ /* 0x000ea40008000800 */
[----:B--2---:R-:W-:Y:S02]  /*0240*/  MOV R38, UR4 ;  /* 0x0000000400267c02 */ /* 0x004fe40008000f00 */
.L_x_2:
[----:B------:R-:W-:Y:S01]  /*0250*/  IMAD.U32 R0, RZ, RZ, UR18 ;  /* 0x00000012ff007e24 */ /* 0x000fe2000f8e00ff */
[----:B------:R-:W-:Y:S04]  /*0260*/  BSSY.RECONVERGENT B0, `(.L_x_4) ;  /* 0x000000c000007945 */ /* 0x000fe80003800200 */
[C---:B------:R-:W-:Y:S02]  /*0270*/  ISETP.NE.OR P1, PT, R0.reuse, 0x1, !P3 ;  /* 0x000000010000780c */ /* 0x040fe40005f25670 */
[----:B------:R-:W-:-:S11]  /*0280*/  ISETP.NE.OR P0, PT, R0, 0x3, !P3 ;  /* 0x000000030000780c */ /* 0x000fd60005f05670 */
[----:B------:R-:W-:Y:S05]  /*0290*/  @P1 BRA `(.L_x_5) ;  /* 0x0000000000201947 */ /* 0x000fea0003800000 */
[----:B------:R-:W3:Y:S02]  /*02a0*/  LDCU.64 UR4, c[0x0][0x348] ;  /* 0x00006900ff0477ac */ /* 0x000ee40008000a00 */
[----:B---3--:R-:W-:Y:S02]  /*02b0*/  UIADD3 UR6, UP1, UPT, UR4, 0x80, URZ ;  /* 0x0000008004067890 */ /* 0x008fe4000ff3e0ff */
[----:B------:R-:W-:Y:S02]  /*02c0*/  UIADD3 UR4, UP0, UPT, UR4, 0x180, URZ ;  /* 0x0000018004047890 */ /* 0x000fe4000ff1e0ff */
[----:B------:R-:W-:Y:S02]  /*02d0*/  UIADD3.X UR7, UPT, UPT, URZ, UR5, URZ, UP1, !UPT ;  /* 0x00000005ff077290 */ /* 0x000fe40008ffe4ff */
[----:B------:R-:W-:-:S07]  /*02e0*/  UIADD3.X UR5, UPT, UPT, URZ, UR5, URZ, UP0, !UPT ;  /* 0x00000005ff057290 */ /* 0x000fce00087fe4ff */
[----:B------:R3:W-:Y:S02]  /*02f0*/  UTMACCTL.PF [UR6] ;  /* 0x00000000060079b9 */ /* 0x0007e40008040000 */
[----:B------:R3:W-:Y:S02]  /*0300*/  UTMACCTL.PF [UR4] ;  /* 0x00000000040079b9 */ /* 0x0007e40008040000 */
[----:B---3--:R-:W-:Y:S01]  /*0310*/  NOP ;  /* 0x0000000000007918 */ /* 0x008fe20000000000 */
.L_x_5:
[----:B------:R-:W-:Y:S05]  /*0320*/  BSYNC.RECONVERGENT B0 ;  /* 0x0000000000007941 */ /* 0x000fea0003800200 */
.L_x_4:
[----:B------:R-:W-:Y:S04]  /*0330*/  BSSY.RECONVERGENT B0, `(.L_x_6) ;  /* 0x000000a000007945 */ /* 0x000fe80003800200 */
        /* <DEDUP_REMOVED lines=9> */
.L_x_7:
[----:B------:R-:W-:Y:S05]  /*03d0*/  BSYNC.RECONVERGENT B0 ;  /* 0x0000000000007941 */ /* 0x000fea0003800200 */
.L_x_6:
[----:B------:R-:W3:Y:S01]  /*03e0*/  LDCU.64 UR4, c[0x0][0x888] ;  /* 0x00011100ff0477ac */ /* 0x000ee20008000a00 */
[----:B------:R-:W-:Y:S02]  /*03f0*/  UISETP.EQ.U32.AND UP2, UPT, UR8, URZ, UPT ;  /* 0x000000ff0800728c */ /* 0x000fe4000bf42070 */
[----:B------:R-:W-:Y:S02]  /*0400*/  UPLOP3.LUT UP3, UPT, UPT, UPT, UPT, 0x80, 0x8 ;  /* 0x000000000008789c */ /* 0x000fe40003f6f070 */
[----:B---3--:R-:W-:-:S04]  /*0410*/  UISETP.NE.U32.AND UP0, UPT, UR4, URZ, UPT ;  /* 0x000000ff0400728c */ /* 0x008fc8000bf05070 */
[----:B------:R-:W-:-:S04]  /*0420*/  UISETP.NE.AND.EX UP1, UPT, UR5, URZ, UPT, UP0 ;  /* 0x000000ff0500728c */ /* 0x000fc8000bf25300 */
[----:B------:R-:W-:-:S04]  /*0430*/  UISETP.EQ.OR.EX UP4, UPT, UR9, URZ, !UP1, UP2 ;  /* 0x000000ff0900728c */ /* 0x000fc8000cf82720 */
[----:B------:R-:W-:-:S06]  /*0440*/  UP2UR UR4, UPR, URZ, 0x10 ;  /* 0x00000010ff047883 */ /* 0x000fcc0008000000 */
[----:B------:R-:W-:Y:S01]  /*0450*/  MOV R86, UR4 ;  /* 0x0000000400567c02 */ /* 0x000fe20008000f00 */
[----:B------:R-:W-:Y:S06]  /*0460*/  BRA.U !UP4, `(.L_x_8) ;  /* 0x000000010c207547 */ /* 0x000fec000b800000 */
[----:B------:R-:W-:Y:S01]  /*0470*/  UISETP.NE.U32.AND UP2, UPT, UR8, URZ, UPT ;  /* 0x000000ff0800728c */ /* 0x000fe2000bf45070 */
[----:B-----5:R-:W-:Y:S01]  /*0480*/  FSETP.NEU.AND P0, PT, R41, RZ, PT ;  /* 0x000000ff2900720b */ /* 0x020fe20003f0d000 */
[----:B------:R-:W-:Y:S02]  /*0490*/  USEL UR4, URZ, 0xffffffff, UP1 ;  /* 0xffffffffff047887 */ /* 0x000fe40008800000 */
[----:B------:R-:W-:-:S10]  /*04a0*/  UISETP.NE.AND.EX UP2, UPT, UR9, URZ, UPT, UP2 ;  /* 0x000000ff0900728c */ /* 0x000fd4000bf45320 */
[----:B------:R-:W-:Y:S01]  /*04b0*/  VOTEU.ANY UP0, P0 ;  /* 0x0000000000ff7886 */ /* 0x000fe20000000100 */
[----:B------:R-:W-:-:S04]  /*04c0*/  @!UP2 USEL UR4, URZ, 0xffffffff, UP0 ;  /* 0xffffffffff04a887 */ /* 0x000fc80008000000 */
[----:B------:R-:W-:-:S04]  /*04d0*/  ULOP3.LUT UR4, UR4, 0x1, URZ, 0xc0, !UPT ;  /* 0x0000000104047892 */ /* 0x000fc8000f8ec0ff */
[----:B------:R-:W-:-:S11]  /*04e0*/  UISETP.NE.U32.AND UP3, UPT, UR4, 0x1, UPT ;  /* 0x000000010400788c */ /* 0x000fd6000bf65070 */
.L_x_8:
[----:B-1----:R-:W1:Y:S02]  /*04f0*/  SHFL.IDX PT, R2, R85, RZ, 0x1f ;  /* 0x00001fff55027589 */ /* 0x002e6400000e0000 */
[----:B-1----:R-:W-:-:S13]  /*0500*/  ISETP.NE.AND P0, PT, R2, RZ, PT ;  /* 0x000000ff0200720c */ /* 0x002fda0003f05270 */
[----:B------:R-:W-:Y:S05]  /*0510*/  @P0 BRA `(.L_x_9) ;  /* 0x0000000400540947 */ /* 0x000fea0003800000 */
[----:B------:R-:W-:Y:S01]  /*0520*/  ELECT P0, URZ, PT ;  /* 0x0000000000ff782f */ /* 0x000fe20003800000 */
[----:B------:R-:W-:-:S12]  /*0530*/  BSSY.RECONVERGENT B0, `(.L_x_9) ;  /* 0x0000053000007945 */ /* 0x000fd80003800200 */
[----:B------:R-:W-:Y:S05]  /*0540*/  @!P0 BRA `(.L_x_10) ;  /* 0x0000000400448947 */ /* 0x000fea0003800000 */
[----:B------:R-:W1:Y:S01]  /*0550*/  S2UR UR4, SR_CgaCtaId ;  /* 0x00000000000479c3 */ /* 0x000e620000008800 */
[----:B------:R-:W-:Y:S01]  /*0560*/  UMOV UR5, 0x400 ;  /* 0x0000040000057882 */ /* 0x000fe20000000000 */
[----:B------:R-:W-:Y:S01]  /*0570*/  UMOV UR8, 0x1 ;  /* 0x0000000100087882 */ /* 0x000fe20000000000 */
[----:B------:R-:W-:Y:S01]  /*0580*/  UMOV UR6, 0x2 ;  /* 0x0000000200067882 */ /* 0x000fe20000000000 */
[----:B------:R-:W-:-:S04]  /*0590*/  UIADD3 UR8, UPT, UPT, -UR8, 0x100000, URZ ;  /* 0x0010000008087890 */ /* 0x000fc8000fffe1ff */
[----:B------:R-:W-:Y:S02]  /*05a0*/  USHF.L.U32 UR9, UR8, 0xb, URZ ;  /* 0x0000000b08097899 */ /* 0x000fe400080006ff */
[----:B------:R-:W-:Y:S02]  /*05b0*/  USHF.L.U32 UR8, UR8, 0x1, URZ ;  /* 0x0000000108087899 */ /* 0x000fe400080006ff */
[----:B------:R-:W-:-:S04]  /*05c0*/  UIADD3 UR6, UPT, UPT, -UR6, 0x100000, URZ ;  /* 0x0010000006067890 */ /* 0x000fc8000fffe1ff */
[----:B------:R-:W-:Y:S02]  /*05d0*/  USHF.L.U32 UR7, UR6, 0xb, URZ ;  /* 0x0000000b06077899 */ /* 0x000fe400080006ff */
[----:B------:R-:W-:Y:S02]  /*05e0*/  USHF.L.U32 UR6, UR6, 0x1, URZ ;  /* 0x0000000106067899 */ /* 0x000fe400080006ff */
[----:B-1----:R-:W-:Y:S01]  /*05f0*/  ULEA UR4, UR4, UR5, 0x18 ;  /* 0x0000000504047291 */ /* 0x002fe2000f8ec0ff */
[----:B------:R-:W1:Y:S11]  /*0600*/  FENCE.VIEW.ASYNC.S ;  /* 0x00000000000073c6 */ /* 0x000e760000000000 */
[----:B-1----:R1:W3:Y:S01]  /*0610*/  SYNCS.EXCH.64 URZ, [UR4], UR8 ;  /* 0x0000000804ff75b2 */ /* 0x0022e20008000100 */
[----:B------:R1:W4:Y:S01]  /*0620*/  SYNCS.EXCH.64 URZ, [UR4+0x110], UR6 ;  /* 0x0001100604ff75b2 */ /* 0x0003220008000100 */
[----:B------:R1:W1:Y:S01]  /*0630*/  SYNCS.EXCH.64 URZ, [UR4+0x8], UR8 ;  /* 0x0000080804ff75b2 */ /* 0x0002620008000100 */
        /* <DEDUP_REMOVED lines=65> */
[----:B---34-:R-:W-:Y:S01]  /*0a50*/  NOP ;  /* 0x0000000000007918 */ /* 0x018fe20000000000 */
.L_x_10:
[----:B-1----:R-:W-:Y:S05]  /*0a60*/  BSYNC.RECONVERGENT B0 ;  /* 0x0000000000007941 */ /* 0x002fea0003800200 */
.L_x_9:
[----:B------:R-:W1:Y:S01]  /*0a70*/  SHFL.IDX PT, R2, R85, RZ, 0x1f ;  /* 0x00001fff55027589 */ /* 0x000e6200000e0000 */
[----:B------:R-:W-:Y:S01]  /*0a80*/  NOP ;  /* 0x0000000000007918 */ /* 0x000fe20000000000 */
[----:B-1----:R-:W-:-:S13]  /*0a90*/  ISETP.NE.AND P0, PT, R2, 0x1, PT ;  /* 0x000000010200780c */ /* 0x002fda0003f05270 */
[----:B------:R-:W-:Y:S05]  /*0aa0*/  @P0 BRA `(.L_x_11) ;  /* 0x0000000000480947 */ /* 0x000fea0003800000 */
        /* <DEDUP_REMOVED lines=9> */
[----:B------:R-:W-:Y:S01]  /*0b40*/  USHF.L.U32 UR6, UR6, 0x1, URZ ;  /* 0x0000000106067899 */ /* 0x000fe200080006ff */
[----:B------:R-:W-:Y:S01]  /*0b50*/  ELECT P0, URZ, PT ;  /* 0x0000000000ff782f */ /* 0x000fe20003800000 */
[----:B-1----:R-:W-:Y:S01]  /*0b60*/  ULEA UR4, UR4, UR5, 0x18 ;  /* 0x0000000504047291 */ /* 0x002fe2000f8ec0ff */
[----:B------:R-:W1:Y:S11]  /*0b70*/  FENCE.VIEW.ASYNC.S ;  /* 0x00000000000073c6 */ /* 0x000e760000000000 */
[----:B-1----:R1:W3:Y:S01]  /*0b80*/  SYNCS.EXCH.64 URZ, [UR4+0x220], UR8 ;  /* 0x0002200804ff75b2 */ /* 0x0022e20008000100 */
[----:B------:R1:W4:Y:S01]  /*0b90*/  SYNCS.EXCH.64 URZ, [UR4+0x230], UR6 ;  /* 0x0002300604ff75b2 */ /* 0x0003220008000100 */
[----:B------:R1:W1:Y:S01]  /*0ba0*/  SYNCS.EXCH.64 URZ, [UR4+0x228], UR8 ;  /* 0x0002280804ff75b2 */ /* 0x0002620008000100 */
[----:B------:R1:W1:Y:S01]  /*0bb0*/  SYNCS.EXCH.64 URZ, [UR4+0x238], UR6 ;  /* 0x0002380604ff75b2 */ /* 0x0002620008000100 */
[----:B------:R-:W-:Y:S01]  /*0bc0*/  NOP ;  /* 0x0000000000007918 */ /* 0x000fe20000000000 */
.L_x_11:
[----:B------:R-:W2:Y:S01]  /*0bd0*/  SHFL.IDX PT, R2, R85, RZ, 0x1f ;  /* 0x00001fff55027589 */ /* 0x000ea200000e0000 */
[----:B------:R-:W-:Y:S01]  /*0be0*/  NOP ;  /* 0x0000000000007918 */ /* 0x000fe20000000000 */
[----:B--2---:R-:W-:-:S13]  /*0bf0*/  ISETP.NE.AND P0, PT, R2, 0x3, PT ;  /* 0x000000030200780c */ /* 0x004fda0003f05270 */
[----:B------:R-:W-:Y:S05]  /*0c00*/  @P0 BRA `(.L_x_12) ;  /* 0x0000000000300947 */ /* 0x000fea0003800000 */
[----:B-1----:R-:W1:Y:S01]  /*0c10*/  S2UR UR4, SR_CgaCtaId ;  /* 0x00000000000479c3 */ /* 0x002e620000008800 */
[----:B------:R-:W-:Y:S01]  /*0c20*/  UMOV UR6, 0x400 ;  /* 0x0000040000067882 */ /* 0x000fe20000000000 */
[----:B------:R-:W-:Y:S01]  /*0c30*/  UMOV UR5, 0x20 ;  /* 0x0000002000057882 */ /* 0x000fe20000000000 */
[----:B------:R-:W-:Y:S01]  /*0c40*/  ELECT P0, URZ, PT ;  /* 0x0000000000ff782f */ /* 0x000fe20003800000 */
[----:B-1----:R-:W-:Y:S02]  /*0c50*/  ULEA UR6, UR4, UR6, 0x18 ;  /* 0x0000000604067291 */ /* 0x002fe4000f8ec0ff */
[----:B------:R-:W-:-:S04]  /*0c60*/  UIADD3 UR4, UPT, UPT, -UR5, 0x100000, URZ ;  /* 0x0010000005047890 */ /* 0x000fc8000fffe1ff */
[----:B------:R-:W-:Y:S02]  /*0c70*/  USHF.L.U32 UR5, UR4, 0xb, URZ ;  /* 0x0000000b04057899 */ /* 0x000fe400080006ff */
[----:B------:R-:W-:Y:S01]  /*0c80*/  USHF.L.U32 UR4, UR4, 0x1, URZ ;  /* 0x0000000104047899 */ /* 0x000fe200080006ff */
[----:B------:R-:W1:Y:S11]  /*0c90*/  FENCE.VIEW.ASYNC.S ;  /* 0x00000000000073c6 */ /* 0x000e760000000000 */
[----:B-1----:R2:W1:Y:S01]  /*0ca0*/  SYNCS.EXCH.64 URZ, [UR6+0x240], UR4 ;  /* 0x0002400406ff75b2 */ /* 0x0024620008000100 */
[----:B------:R2:W1:Y:S02]  /*0cb0*/  SYNCS.EXCH.64 URZ, [UR6+0x248], UR4 ;  /* 0x0002480406ff75b2 */ /* 0x0004640008000100 */
[----:B--2---:R-:W-:Y:S01]  /*0cc0*/  NOP ;  /* 0x0000000000007918 */ /* 0x004fe20000000000 */
.L_x_12:
[----:B------:R-:W2:Y:S01]  /*0cd0*/  SHFL.IDX PT, R2, R85, RZ, 0x1f ;  /* 0x00001fff55027589 */ /* 0x000ea200000e0000 */
[----:B------:R-:W-:Y:S01]  /*0ce0*/  NOP ;  /* 0x0000000000007918 */ /* 0x000fe20000000000 */
[----:B--2---:R-:W-:-:S13]  /*0cf0*/  ISETP.NE.AND P0, PT, R2, 0x4, PT ;  /* 0x000000040200780c */ /* 0x004fda0003f05270 */
[----:B------:R-:W-:Y:S05]  /*0d00*/  @P0 BRA `(.L_x_13) ;  /* 0x00000000004c0947 */ /* 0x000fea0003800000 */
[----:B-1----:R-:W1:Y:S01]  /*0d10*/  S2UR UR6, SR_CgaCtaId ;  /* 0x00000000000679c3 */ /* 0x002e620000008800 */
[----:B------:R-:W-:Y:S01]  /*0d20*/  UMOV UR4, 0x1e0 ;  /* 0x000001e000047882 */ /* 0x000fe20000000000 */
[----:B------:R-:W-:Y:S01]  /*0d30*/  UMOV UR5, 0x400 ;  /* 0x0000040000057882 */ /* 0x000fe20000000000 */
[----:B------:R-:W-:Y:S01]  /*0d40*/  USEL UR4, UR4, 0x1a0, UP3 ;  /* 0x000001a004047887 */ /* 0x000fe20009800000 */
[----:B------:R-:W-:Y:S01]  /*0d50*/  UMOV UR8, 0x1 ;  /* 0x0000000100087882 */ /* 0x000fe20000000000 */
[----:B------:R-:W-:Y:S01]  /*0d60*/  ELECT P0, URZ, PT ;  /* 0x0000000000ff782f */ /* 0x000fe20003800000 */
[----:B------:R-:W-:-:S04]  /*0d70*/  UIADD3 UR8, UPT, UPT, -UR8, 0x100000, URZ ;  /* 0x0010000008087890 */ /* 0x000fc8000fffe1ff */
[----:B------:R-:W-:Y:S02]  /*0d80*/  USHF.L.U32 UR9, UR8, 0xb, URZ ;  /* 0x0000000b08097899 */ /* 0x000fe400080006ff */
[----:B------:R-:W-:Y:S02]  /*0d90*/  USHF.L.U32 UR8, UR8, 0x1, URZ ;  /* 0x0000000108087899 */ /* 0x000fe400080006ff */
[----:B-1----:R-:W-:Y:S02]  /*0da0*/  ULEA UR6, UR6, UR5, 0x18 ;  /* 0x0000000506067291 */ /* 0x002fe4000f8ec0ff */
[----:B------:R-:W-:-:S04]  /*0db0*/  UIADD3 UR4, UPT, UPT, -UR4, 0x100000, URZ ;  /* 0x0010000004047890 */ /* 0x000fc8000fffe1ff */
[----:B------:R-:W-:Y:S02]  /*0dc0*/  USHF.L.U32 UR5, UR4, 0xb, URZ ;  /* 0x0000000b04057899 */ /* 0x000fe400080006ff */
[----:B------:R-:W-:Y:S01]  /*0dd0*/  USHF.L.U32 UR4, UR4, 0x1, URZ ;  /* 0x0000000104047899 */ /* 0x000fe200080006ff */
[----:B------:R-:W1:Y:S03]  /*0de0*/  FENCE.VIEW.ASYNC.S ;  /* 0x00000000000073c6 */ /* 0x000e660000000000 */
[----:B-1----:R2:W1:Y:S08]  /*0df0*/  SYNCS.EXCH.64 URZ, [UR6+0x250], UR8 ;  /* 0x0002500806ff75b2 */ /* 0x0024700008000100 */
[----:B------:R2:W1:Y:S01]  /*0e00*/  SYNCS.EXCH.64 URZ, [UR6+0x260], UR4 ;  /* 0x0002600406ff75b2 */ /* 0x0004620008000100 */
[----:B------:R2:W1:Y:S01]  /*0e10*/  SYNCS.EXCH.64 URZ, [UR6+0x258], UR8 ;  /* 0x0002580806ff75b2 */ /* 0x0004620008000100 */
[----:B------:R2:W1:Y:S02]  /*0e20*/  SYNCS.EXCH.64 URZ, [UR6+0x268], UR4 ;  /* 0x0002680406ff75b2 */ /* 0x0004640008000100 */
[----:B--2---:R-:W-:Y:S01]  /*0e30*/  NOP ;  /* 0x0000000000007918 */ /* 0x004fe20000000000 */
.L_x_13:
[----:B------:R-:W2:Y:S01]  /*0e40*/  SHFL.IDX PT, R2, R85, RZ, 0x1f ;  /* 0x00001fff55027589 */ /* 0x000ea200000e0000 */
[----:B------:R-:W-:Y:S01]  /*0e50*/  NOP ;  /* 0x0000000000007918 */ /* 0x000fe20000000000 */
[----:B--2---:R-:W-:-:S13]  /*0e60*/  ISETP.NE.AND P0, PT, R2, 0x5, PT ;  /* 0x000000050200780c */ /* 0x004fda0003f05270 */
[----:B------:R-:W-:Y:S05]  /*0e70*/  @P0 BRA `(.L_x_14) ;  /* 0x0000000000580947 */ /* 0x000fea0003800000 */
[----:B-1----:R-:W1:Y:S01]  /*0e80*/  S2UR UR4, SR_CgaCtaId ;  /* 0x00000000000479c3 */ /* 0x002e620000008800 */
        /* <DEDUP_REMOVED lines=12> */
[----:B-1----:R2:W1:Y:S01]  /*0f50*/  SYNCS.EXCH.64 URZ, [UR4+0x270], UR8 ;  /* 0x0002700804ff75b2 */ /* 0x0024620008000100 */
[----:B------:R2:W1:Y:S01]  /*0f60*/  SYNCS.EXCH.64 URZ, [UR4+0x290], UR6 ;  /* 0x0002900604ff75b2 */ /* 0x0004620008000100 */
[----:B------:R2:W1:Y:S01]  /*0f70*/  SYNCS.EXCH.64 URZ, [UR4+0x278], UR8 ;  /* 0x0002780804ff75b2 */ /* 0x0004620008000100 */
[----:B------:R2:W1:Y:S01]  /*0f80*/  SYNCS.EXCH.64 URZ, [UR4+0x298], UR6 ;  /* 0x0002980604ff75b2 */ /* 0x0004620008000100 */
[----:B------:R2:W1:Y:S01]  /*0f90*/  SYNCS.EXCH.64 URZ, [UR4+0x280], UR8 ;  /* 0x0002800804ff75b2 */ /* 0x0004620008000100 */
[----:B------:R2:W1:Y:S01]  /*0fa0*/  SYNCS.EXCH.64 URZ, [UR4+0x2a0], UR6 ;  /* 0x0002a00604ff75b2 */ /* 0x0004620008000100 */
[----:B------:R2:W1:Y:S01]  /*0fb0*/  SYNCS.EXCH.64 URZ, [UR4+0x288], UR8 ;  /* 0x0002880804ff75b2 */ /* 0x0004620008000100 */
[----:B------:R2:W1:Y:S02]  /*0fc0*/  SYNCS.EXCH.64 URZ, [UR4+0x2a8], UR6 ;  /* 0x0002a80604ff75b2 */ /* 0x0004640008000100 */
[----:B--2---:R-:W-:Y:S01]  /*0fd0*/  NOP ;  /* 0x0000000000007918 */ /* 0x004fe20000000000 */
.L_x_14:
[----:B------:R-:W2:Y:S01]  /*0fe0*/  SHFL.IDX PT, R2, R85, RZ, 0x1f ;  /* 0x00001fff55027589 */ /* 0x000ea200000e0000 */
[----:B------:R-:W-:Y:S01]  /*0ff0*/  NOP ;  /* 0x0000000000007918 */ /* 0x000fe20000000000 */
[----:B--2---:R-:W-:-:S13]  /*1000*/  ISETP.NE.AND P0, PT, R2, 0x3, PT ;  /* 0x000000030200780c */ /* 0x004fda0003f05270 */
[----:B------:R-:W-:Y:S05]  /*1010*/  @P0 BRA `(.L_x_15) ;  /* 0x0000000000380947 */ /* 0x000fea0003800000 */
[----:B------:R-:W2:Y:S01]  /*1020*/  S2UR UR5, SR_CgaCtaId ;  /* 0x00000000000579c3 */ /* 0x000ea20000008800 */
[----:B-1----:R-:W-:Y:S01]  /*1030*/  UMOV UR4, 0x400 ;  /* 0x0000040000047882 */ /* 0x002fe20000000000 */
[----:B------:R-:W-:Y:S01]  /*1040*/  UMOV UR6, 0x20 ;  /* 0x0000002000067882 */ /* 0x000fe20000000000 */
[----:B------:R-:W-:Y:S01]  /*1050*/  ELECT P0, URZ, PT ;  /* 0x0000000000ff782f */ /* 0x000fe20003800000 */
[----:B------:R-:W-:-:S04]  /*1060*/  UIADD3 UR6, UPT, UPT, -UR6, 0x100000, URZ ;  /* 0x0010000006067890 */ /* 0x000fc8000fffe1ff */
[----:B------:R-:W-:Y:S02]  /*1070*/  USHF.L.U32 UR7, UR6, 0xb, URZ ;  /* 0x0000000b06077899 */ /* 0x000fe400080006ff */
[----:B------:R-:W-:Y:S02]  /*1080*/  USHF.L.U32 UR6, UR6, 0x1, URZ ;  /* 0x0000000106067899 */ /* 0x000fe400080006ff */
[----:B--2---:R-:W-:Y:S01]  /*1090*/  ULEA UR4, UR5, UR4, 0x18 ;  /* 0x0000000405047291 */ /* 0x004fe2000f8ec0ff */
[----:B------:R-:W1:Y:S11]  /*10a0*/  FENCE.VIEW.ASYNC.S ;  /* 0x00000000000073c6 */ /* 0x000e760000000000 */
[----:B-1----:R2:W1:Y:S01]  /*10b0*/  SYNCS.EXCH.64 URZ, [UR4+0x2b0], UR6 ;  /* 0x0002b00604ff75b2 */ /* 0x0024620008000100 */
[----:B------:R2:W1:Y:S01]  /*10c0*/  SYNCS.EXCH.64 URZ, [UR4+0x2c0], UR6 ;  /* 0x0002c00604ff75b2 */ /* 0x0004620008000100 */
[----:B------:R2:W1:Y:S01]  /*10d0*/  SYNCS.EXCH.64 URZ, [UR4+0x2b8], UR6 ;  /* 0x0002b80604ff75b2 */ /* 0x0004620008000100 */
[----:B------:R2:W1:Y:S02]  /*10e0*/  SYNCS.EXCH.64 URZ, [UR4+0x2c8], UR6 ;  /* 0x0002c80604ff75b2 */ /* 0x0004640008000100 */
[----:B--2---:R-:W-:Y:S01]  /*10f0*/  NOP ;  /* 0x0000000000007918 */ /* 0x004fe20000000000 */
.L_x_15:
[----:B-1----:R-:W1:Y:S01]  /*1100*/  LDCU UR4, c[0x0][0x36c] ;  /* 0x00006d80ff0477ac */ /* 0x002e620008000800 */
[----:B------:R-:W-:Y:S01]  /*1110*/  ISETP.NE.OR P3, PT, R0, 0x2, !P3 ;  /* 0x000000020000780c */ /* 0x000fe20005f65670 */
[----:B------:R-:W-:Y:S01]  /*1120*/  NOP ;  /* 0x0000000000007918 */ /* 0x000fe20000000000 */
[----:B------:R-:W-:Y:S01]  /*1130*/  LOP3.LUT R0, R93, 0x1f, RZ, 0xc0, !PT ;  /* 0x0000001f5d007812 */ /* 0x000fe200078ec0ff */
[----:B------:R-:W-:Y:S02]  /*1140*/  UISETP.NE.AND UP4, UPT, UR18, 0x2, UPT ;  /* 0x000000021200788c */ /* 0x000fe4000bf85270 */
[----:B------:R-:W-:Y:S02]  /*1150*/  UISETP.NE.AND UP5, UPT, UR18, URZ, UPT ;  /* 0x000000ff1200728c */ /* 0x000fe4000bfa5270 */
[----:B-1----:R-:W-:-:S09]  /*1160*/  UISETP.EQ.U32.AND UP6, UPT, UR4, 0x1, UPT ;  /* 0x000000010400788c */ /* 0x002fd2000bfc2070 */
[----:B------:R-:W-:Y:S05]  /*1170*/  BRA.U !UP6, `(.L_x_16) ;  /* 0x000000010e087547 */ /* 0x000fea000b800000 */
[----:B---34-:R-:W-:Y:S01]  /*1180*/  UCGABAR_ARV ;  /* 0x00000000000079c7 */ /* 0x018fe20008000000 */
[----:B------:R-:W-:Y:S05]  /*1190*/  BRA `(.L_x_17) ;  /* 0x0000000000047947 */ /* 0x000fea0003800000 */
.L_x_16:
[----:B---34-:R-:W-:Y:S01]  /*11a0*/  NOP ;  /* 0x0000000000007918 */ /* 0x018fe20000000000 */
.L_x_17:
[----:B------:R-:W1:Y:S01]  /*11b0*/  S2UR UR20, SR_CTAID.X ;  /* 0x00000000001479c3 */ /* 0x000e620000002500 */
[----:B------:R-:W-:-:S05]  /*11c0*/  CS2R.32 R3, SR_CgaSize ;  /* 0x0000000000037805 */ /* 0x000fca0000008a00 */
[----:B------:R-:W-:-:S05]  /*11d0*/  IMAD R3, R3, -0xa0, RZ ;  /* 0xffffff6003037824 */ /* 0x000fca00078e02ff */
[----:B------:R-:W-:-:S14]  /*11e0*/  R2UR UR5, R3 ;  /* 0x00000000030572ca */ /* 0x000fdc00000e0000 */
[----:B------:R-:W2:Y:S01]  /*11f0*/  LDCU UR5, c[0x0][UR5+0x2b0] ;  /* 0x00005600050577ac */ /* 0x000ea20008000800 */
[----:B------:R-:W-:-:S05]  /*1200*/  CS2R.32 R3, SR_CgaSize ;  /* 0x0000000000037805 */ /* 0x000fca0000008a00 */
[----:B------:R-:W-:-:S05]  /*1210*/  IMAD R3, R3, -0xa0, RZ ;  /* 0xffffff6003037824 */ /* 0x000fca00078e02ff */
[----:B------:R-:W-:-:S14]  /*1220*/  R2UR UR4, R3 ;  /* 0x00000000030472ca */ /* 0x000fdc00000e0000 */
[----:B------:R-:W3:Y:S01]  /*1230*/  LDCU UR4, c[0x0][UR4+0x2b4] ;  /* 0x00005680040477ac */ /* 0x000ee20008000800 */
[----:B------:R-:W4:Y:S01]  /*1240*/  S2UR UR30, SR_CTAID.Y ;  /* 0x00000000001e79c3 */ /* 0x000f220000002600 */
[----:B------:R-:W-:-:S05]  /*1250*/  CS2R.32 R3, SR_CgaSize ;  /* 0x0000000000037805 */ /* 0x000fca0000008a00 */
[----:B------:R-:W-:-:S05]  /*1260*/  IMAD R3, R3, -0xa0, RZ ;  /* 0xffffff6003037824 */ /* 0x000fca00078e02ff */
[----:B------:R-:W-:-:S14]  /*1270*/  R2UR UR62, R3 ;  /* 0x00000000033e72ca */ /* 0x000fdc00000e0000 */
[----:B------:R-:W3:Y:S01]  /*1280*/  LDCU UR62, c[0x0][UR62+0x2a0] ;  /* 0x000054003e3e77ac */ /* 0x000ee20008000800 */
[----:B------:R-:W-:-:S05]  /*1290*/  CS2R.32 R3, SR_CgaSize ;  /* 0x0000000000037805 */ /* 0x000fca0000008a00 */
[----:B------:R-:W-:-:S05]  /*12a0*/  IMAD R3, R3, -0xa0, RZ ;  /* 0xffffff6003037824 */ /* 0x000fca00078e02ff */
[----:B------:R-:W-:-:S14]  /*12b0*/  R2UR UR59, R3 ;  /* 0x00000000033b72ca */ /* 0x000fdc00000e0000 */
[----:B------:R-:W3:Y:S01]  /*12c0*/  LDCU UR59, c[0x0][UR59+0x2a4] ;  /* 0x000054803b3b77ac */ /* 0x000ee20008000800 */
[----:B------:R-:W3:Y:S01]  /*12d0*/  S2UR UR7, SR_CgaCtaId ;  /* 0x00000000000779c3 */ /* 0x000ee20000008800 */
[----:B------:R-:W3:Y:S01]  /*12e0*/  LDCU UR19, c[0x0][0xb24] ;  /* 0x00016480ff1377ac */ /* 0x000ee20008000800 */
[----:B------:R-:W3:Y:S01]  /*12f0*/  LDCU UR42, c[0x0][0xb24] ;  /* 0x00016480ff2a77ac */ /* 0x000ee20008000800 */
[----:B-1----:R-:W-:Y:S01]  /*1300*/  I2FP.F32.U32 R3, UR20 ;  /* 0x0000001400037c45 */ /* 0x002fe20008201000 */
[----:B------:R-:W1:Y:S04]  /*1310*/  LDCU UR23, c[0x0][0xb30] ;  /* 0x00016600ff1777ac */ /* 0x000e680008000800 */
[----:B--2---:R-:W-:Y:S01]  /*1320*/  FMUL R3, R3, UR5 ;  /* 0x0000000503037c20 */ /* 0x004fe20008400000 */
[----:B----4-:R-:W-:-:S05]  /*1330*/  I2FP.F32.U32 R2, UR30 ;  /* 0x0000001e00027c45 */ /* 0x010fca0008201000 */
[----:B------:R-:W2:Y:S01]  /*1340*/  F2I.U32.TRUNC.NTZ R3, R3 ;  /* 0x0000000300037305 */ /* 0x000ea2000020f000 */
[----:B---3--:R-:W-:Y:S01]  /*1350*/  FMUL R2, R2, UR4 ;  /* 0x0000000402027c20 */ /* 0x008fe20008400000 */
[----:B------:R-:W-:-:S06]  /*1360*/  USHF.L.U32 UR28, UR7, 0xb, URZ ;  /* 0x0000000b071c7899 */ /* 0x000fcc00080006ff */
[----:B------:R-:W3:Y:S01]  /*1370*/  F2I.U32.TRUNC.NTZ R2, R2 ;  /* 0x0000000200027305 */ /* 0x000ee2000020f000 */
[----:B------:R-:W-:Y:S01]  /*1380*/  ULOP3.LUT UR28, UR28, 0x800, URZ, 0xc0, !UPT ;  /* 0x000008001c1c7892 */ /* 0x000fe2000f8ec0ff */
[----:B--2---:R-:W-:Y:S02]  /*1390*/  R2UR UR4, R3 ;  /* 0x00000000030472ca */ /* 0x004fe400000e0000 */
[----:B---3--:R-:W-:Y:S02]  /*13a0*/  R2UR UR6, R2 ;  /* 0x00000000020672ca */ /* 0x008fe400000e0000 */
[----:B------:R-:W-:-:S09]  /*13b0*/  PRMT R2, RZ, 0x7610, R2 ;  /* 0x00007610ff027816 */ /* 0x000fd20000000002 */
[----:B------:R-:W-:-:S04]  /*13c0*/  UIADD3 UR5, UPT, UPT, -UR4, URZ, URZ ;  /* 0x000000ff04057290 */ /* 0x000fc8000fffe1ff */
[----:B------:R-:W-:Y:S02]  /*13d0*/  UIMAD UR62, UR62, UR5, UR20 ;  /* 0x000000053e3e72a4 */ /* 0x000fe4000f8e0214 */
[----:B------:R-:W-:-:S04]  /*13e0*/  UIADD3 UR4, UPT, UPT, -UR6, URZ, URZ ;  /* 0x000000ff06047290 */ /* 0x000fc8000fffe1ff */
[----:B------:R-:W-:Y:S01]  /*13f0*/  UIMAD UR59, UR59, UR4, UR30 ;  /* 0x000000043b3b72a4 */ /* 0x000fe2000f8e021e */
[----:B-1----:R-:W-:Y:S11]  /*1400*/  BRA.U UP5, `(.L_x_18) ;  /* 0x0000000105247547 */ /* 0x002ff6000b800000 */
[----:B------:R-:W-:-:S04]  /*1410*/  UISETP.NE.AND UP0, UPT, UR59, URZ, UPT ;  /* 0x000000ff3b00728c */ /* 0x000fc8000bf05270 */
[----:B------:R-:W-:-:S04]  /*1420*/  UISETP.EQ.OR UP0, UPT, UR62, URZ, !UP0 ;  /* 0x000000ff3e00728c */ /* 0x000fc8000c702670 */
[----:B------:R-:W-:Y:S02]  /*1430*/  USEL UR5, URZ, 0x1, !UP0 ;  /* 0x00000001ff057887 */ /* 0x000fe4000c000000 */
[----:B------:R-:W-:-:S04]  /*1440*/  UISETP.NE.AND UP0, UPT, UR59, URZ, UPT ;  /* 0x000000ff3b00728c */ /* 0x000fc8000bf05270 */
[----:B------:R-:W-:Y:S02]  /*1450*/  USEL UR4, URZ, 0x2, UP0 ;  /* 0x00000002ff047887 */ /* 0x000fe40008000000 */
[----:B------:R-:W-:-:S04]  /*1460*/  UISETP.NE.AND UP0, UPT, UR62, 0x1, UPT ;  /* 0x000000013e00788c */ /* 0x000fc8000bf05270 */
[----:B------:R-:W-:-:S04]  /*1470*/  USEL UR4, UR4, 0x2, UP0 ;  /* 0x0000000204047887 */ /* 0x000fc80008000000 */
[----:B------:R-:W-:-:S06]  /*1480*/  UIADD3 UR4, UPT, UPT, UR5, UR4, URZ ;  /* 0x0000000405047290 */ /* 0x000fcc000fffe0ff */
[----:B------:R-:W-:-:S07]  /*1490*/  MOV R2, UR4 ;  /* 0x0000000400027c02 */ /* 0x000fce0008000f00 */
.L_x_18:
[----:B------:R-:W1:Y:S01]  /*14a0*/  S2UR UR36, SR_CTAID.Z ;  /* 0x00000000002479c3 */ /* 0x000e620000002700 */
[----:B------:R-:W-:-:S09]  /*14b0*/  UISETP.GE.AND UP0, UPT, UR19, 0x1, UPT ;  /* 0x000000011300788c */ /* 0x000fd2000bf06270 */
[----:B------:R-:W-:Y:S05]  /*14c0*/  BRA.U !UP0, `(.L_x_19) ;  /* 0x0000000108d47547 */ /* 0x000fea000b800000 */
[----:B------:R-:W2:Y:S01]  /*14d0*/  LDCU.128 UR12, c[0x0][0xb10] ;  /* 0x00016200ff0c77ac */ /* 0x000ea20008000c00 */
[----:B------:R-:W3:Y:S01]  /*14e0*/  LDCU UR21, c[0x0][0xb0c] ;  /* 0x00016180ff1577ac */ /* 0x000ee20008000800 */
[----:B------:R-:W4:Y:S01]  /*14f0*/  LDCU UR6, c[0x0][0x370] ;  /* 0x00006e00ff0677ac */ /* 0x000f220008000800 */
[----:B------:R-:W1:Y:S01]  /*1500*/  LDCU UR7, c[0x0][0x374] ;  /* 0x00006e80ff0777ac */ /* 0x000e620008000800 */
[----:B------:R-:W1:Y:S01]  /*1510*/  LDCU UR22, c[0x0][0xb20] ;  /* 0x00016400ff1677ac */ /* 0x000e620008000800 */
[----:B--2---:R-:W-:Y:S02]  /*1520*/  UIMAD.WIDE.U32 UR4, UR20, UR12, URZ ;  /* 0x0000000c140472a5 */ /* 0x004fe4000f8e00ff */
[----:B---3--:R-:W-:Y:S01]  /*1530*/  UISETP.NE.AND UP0, UPT, UR21, 0x1, UPT ;  /* 0x000000011500788c */ /* 0x008fe2000bf05270 */
[----:B------:R-:W2:Y:S01]  /*1540*/  LDCU.64 UR8, c[0x0][0xb28] ;  /* 0x00016500ff0877ac */ /* 0x000ea20008000a00 */
[----:B----4-:R-:W-:-:S03]  /*1550*/  UIMAD.WIDE.U32 UR10, UR6, UR12, URZ ;  /* 0x0000000c060a72a5 */ /* 0x010fc6000f8e00ff */
[----:B------:R-:W-:Y:S01]  /*1560*/  UMOV UR4, UR5 ;  /* 0x0000000500047c82 */ /* 0x000fe20008000000 */
[----:B------:R-:W-:Y:S02]  /*1570*/  UISETP.NE.AND UP2, UPT, UR19, 0x1, UPT ;  /* 0x000000011300788c */ /* 0x000fe4000bf45270 */
[----:B------:R-:W-:Y:S01]  /*1580*/  USHF.R.U32.HI UR4, URZ, UR13, UR4 ;  /* 0x0000000dff047299 */ /* 0x000fe20008011604 */
[----:B------:R-:W-:Y:S01]  /*1590*/  UMOV UR10, UR11 ;  /* 0x0000000b000a7c82 */ /* 0x000fe20008000000 */
[----:B------:R-:W-:Y:S02]  /*15a0*/  UIMAD.WIDE.U32 UR16, UR30, UR15, URZ ;  /* 0x0000000f1e1072a5 */ /* 0x000fe4000f8e00ff */
[----:B------:R-:W-:Y:S02]  /*15b0*/  USEL UR5, UR20, UR4, !UP0 ;  /* 0x0000000414057287 */ /* 0x000fe4000c000000 */
[----:B------:R-:W-:Y:S02]  /*15c0*/  @UP0 USHF.R.U32.HI UR6, URZ, UR13, UR10 ;  /* 0x0000000dff060299 */ /* 0x000fe4000801160a */
[----:B------:R-:W-:-:S02]  /*15d0*/  UISETP.NE.AND UP0, UPT, UR14, 0x1, UPT ;  /* 0x000000010e00788c */ /* 0x000fc4000bf05270 */
[----:B-1----:R-:W-:Y:S02]  /*15e0*/  UIMAD.WIDE.U32 UR10, UR7, UR15, URZ ;  /* 0x0000000f070a72a5 */ /* 0x002fe4000f8e00ff */
[----:B--2---:R-:W-:Y:S01]  /*15f0*/  UIMAD.WIDE.U32 UR12, UR6, UR8, URZ ;  /* 0x00000008060c72a5 */ /* 0x004fe2000f8e00ff */
[----:B------:R-:W-:Y:S02]  /*1600*/  UMOV UR4, UR17 ;  /* 0x0000001100047c82 */ /* 0x000fe40008000000 */
[----:B------:R-:W-:Y:S02]  /*1610*/  USHF.R.U32.HI UR4, URZ, UR22, UR4 ;  /* 0x00000016ff047299 */ /* 0x000fe40008011604 */
[----:B------:R-:W-:Y:S02]  /*1620*/  UMOV UR10, UR11 ;  /* 0x0000000b000a7c82 */ /* 0x000fe40008000000 */
[----:B------:R-:W-:Y:S01]  /*1630*/  UMOV UR12, UR13 ;  /* 0x0000000d000c7c82 */ /* 0x000fe20008000000 */
[----:B------:R-:W-:-:S02]  /*1640*/  @UP0 USHF.R.U32.HI UR7, URZ, UR22, UR10 ;  /* 0x00000016ff070299 */ /* 0x000fc4000801160a */
[----:B------:R-:W-:Y:S02]  /*1650*/  USEL UR4, UR30, UR4, !UP0 ;  /* 0x000000041e047287 */ /* 0x000fe4000c000000 */
[----:B------:R-:W-:Y:S02]  /*1660*/  UIMAD.WIDE.U32 UR10, UR7, UR8, URZ ;  /* 0x00000008070a72a5 */ /* 0x000fe4000f8e00ff */
[----:B------:R-:W-:Y:S02]  /*1670*/  @UP2 USHF.R.U32.HI UR6, URZ, UR9, UR12 ;  /* 0x00000009ff062299 */ /* 0x000fe4000801160c */
[----:B------:R-:W-:-:S03]  /*1680*/  UIMAD.WIDE.U32 UR12, UR4, UR8, URZ ;  /* 0x00000008040c72a5 */ /* 0x000fc6000f8e00ff */
[----:B------:R-:W-:Y:S02]  /*1690*/  UMOV UR10, UR11 ;  /* 0x0000000b000a7c82 */ /* 0x000fe40008000000 */
[----:B------:R-:W-:Y:S02]  /*16a0*/  @UP2 USHF.R.U32.HI UR7, URZ, UR9, UR10 ;  /* 0x00000009ff072299 */ /* 0x000fe4000801160a */
[----:B------:R-:W-:Y:S02]  /*16b0*/  UIMAD UR10, UR6, UR19, URZ ;  /* 0x00000013060a72a4 */ /* 0x000fe4000f8e02ff */
[----:B------:R-:W-:-:S04]  /*16c0*/  UIMAD UR7, UR7, UR19, URZ ;  /* 0x00000013070772a4 */ /* 0x000fc8000f8e02ff */
[----:B------:R-:W-:-:S03]  /*16d0*/  UISETP.GE.AND UP0, UPT, UR4, UR7, UPT ;  /* 0x000000070400728c */ /* 0x000fc6000bf06270 */
[----:B------:R-:W-:Y:S01]  /*16e0*/  UMOV UR7, UR13 ;  /* 0x0000000d00077c82 */ /* 0x000fe20008000000 */
[----:B------:R-:W-:Y:S02]  /*16f0*/  UISETP.GE.OR UP0, UPT, UR5, UR10, UP0 ;  /* 0x0000000a0500728c */ /* 0x000fe40008706670 */
[----:B------:R-:W-:Y:S02]  /*1700*/  UIMAD.WIDE.U32 UR10, UR5, UR8, URZ ;  /* 0x00000008050a72a5 */ /* 0x000fe4000f8e00ff */
[----:B------:R-:W-:Y:S02]  /*1710*/  USHF.R.U32.HI UR7, URZ, UR9, UR7 ;  /* 0x00000009ff077299 */ /* 0x000fe40008011607 */
[----:B------:R-:W-:Y:S02]  /*1720*/  UIADD3 UR10, UPT, UPT, -UR4, URZ, URZ ;  /* 0x000000ff040a7290 */ /* 0x000fe4000fffe1ff */
[----:B------:R-:W-:Y:S02]  /*1730*/  USEL UR7, UR4, UR7, !UP2 ;  /* 0x0000000704077287 */ /* 0x000fe4000d000000 */
[----:B------:R-:W-:Y:S01]  /*1740*/  UIMAD UR10, UR14, UR10, UR30 ;  /* 0x0000000a0e0a72a4 */ /* 0x000fe2000f8e021e */
[----:B------:R-:W-:Y:S01]  /*1750*/  @!UP0 UMOV UR8, UR11 ;  /* 0x0000000b00088c82 */ /* 0x000fe20008000000 */
[----:B------:R-:W-:-:S02]  /*1760*/  UIADD3 UR11, UPT, UPT, -UR5, URZ, URZ ;  /* 0x000000ff050b7290 */ /* 0x000fc4000fffe1ff */
[----:B------:R-:W-:Y:S02]  /*1770*/  @!UP0 USHF.R.U32.HI UR8, URZ, UR9, UR8 ;  /* 0x00000009ff088299 */ /* 0x000fe40008011608 */
[----:B------:R-:W-:Y:S02]  /*1780*/  UIADD3 UR9, UPT, UPT, -UR7, URZ, URZ ;  /* 0x000000ff07097290 */ /* 0x000fe4000fffe1ff */
[----:B------:R-:W-:Y:S02]  /*1790*/  @!UP0 USEL UR8, UR5, UR8, !UP2 ;  /* 0x0000000805088287 */ /* 0x000fe4000d000000 */
[----:B------:R-:W-:Y:S02]  /*17a0*/  UIMAD UR9, UR19, UR9, UR4 ;  /* 0x00000009130972a4 */ /* 0x000fe4000f8e0204 */
[----:B------:R-:W-:Y:S02]  /*17b0*/  @!UP0 UIADD3 UR7, UPT, UPT, UR7, -UR8, URZ ;  /* 0x8000000807078290 */ /* 0x000fe4000fffe0ff */
[----:B------:R-:W-:-:S02]  /*17c0*/  @!UP0 UIMAD UR6, UR9, UR6, UR8 ;  /* 0x00000006090682a4 */ /* 0x000fc4000f8e0208 */
[----:B------:R-:W-:Y:S02]  /*17d0*/  @!UP0 UIMAD UR4, UR7, UR19, UR5 ;  /* 0x00000013070482a4 */ /* 0x000fe4000f8e0205 */
[----:B------:R-:W-:Y:S02]  /*17e0*/  UIMAD UR20, UR21, UR11, UR20 ;  /* 0x0000000b151472a4 */ /* 0x000fe4000f8e0214 */
[----:B------:R-:W-:Y:S01]  /*17f0*/  UIMAD UR30, UR4, UR14, UR10 ;  /* 0x0000000e041e72a4 */ /* 0x000fe2000f8e020a */
[----:B------:R-:W-:Y:S02]  /*1800*/  @!UP0 UMOV UR5, UR6 ;  /* 0x0000000600058c82 */ /* 0x000fe40008000000 */
[----:B------:R-:W-:-:S12]  /*1810*/  UIMAD UR20, UR5, UR21, UR20 ;  /* 0x00000015051472a4 */ /* 0x000fd8000f8e0214 */
.L_x_19:
[----:B------:R-:W-:-:S09]  /*1820*/  UISETP.NE.AND UP0, UPT, UR23, 0x1, UPT ;  /* 0x000000011700788c */ /* 0x000fd2000bf05270 */
[----:B------:R-:W-:Y:S05]  /*1830*/  BRA.U UP0, `(.L_x_20) ;  /* 0x0000000100407547 */ /* 0x000fea000b800000 */
[----:B------:R-:W2:Y:S01]  /*1840*/  LDCU.128 UR8, c[0x0][0xb10] ;  /* 0x00016200ff0877ac */ /* 0x000ea20008000c00 */
[----:B------:R-:W3:Y:S01]  /*1850*/  LDCU UR12, c[0x0][0xb0c] ;  /* 0x00016180ff0c77ac */ /* 0x000ee20008000800 */
[----:B------:R-:W4:Y:S01]  /*1860*/  LDCU UR13, c[0x0][0xb20] ;  /* 0x00016400ff0d77ac */ /* 0x000f220008000800 */
[----:B--2---:R-:W-:Y:S02]  /*1870*/  UIMAD.WIDE.U32 UR4, UR20, UR8, URZ ;  /* 0x00000008140472a5 */ /* 0x004fe4000f8e00ff */
[----:B------:R-:W-:Y:S02]  /*1880*/  UIMAD.WIDE.U32 UR6, UR30, UR11, URZ ;  /* 0x0000000b1e0672a5 */ /* 0x000fe4000f8e00ff */
[----:B---3--:R-:W-:Y:S02]  /*1890*/  UISETP.NE.AND UP0, UPT, UR12, 0x1, UPT ;  /* 0x000000010c00788c */ /* 0x008fe4000bf05270 */
[----:B------:R-:W-:-:S03]  /*18a0*/  USHF.R.U32.HI UR5, URZ, UR9, UR5 ;  /* 0x00000009ff057299 */ /* 0x000fc60008011605 */
[----:B------:R-:W-:Y:S01]  /*18b0*/  UMOV UR4, UR7 ;  /* 0x0000000700047c82 */ /* 0x000fe20008000000 */
[----:B------:R-:W-:Y:S02]  /*18c0*/  USEL UR5, UR20, UR5, !UP0 ;  /* 0x0000000514057287 */ /* 0x000fe4000c000000 */
[----:B------:R-:W-:Y:S02]  /*18d0*/  UISETP.NE.AND UP0, UPT, UR10, 0x1, UPT ;  /* 0x000000010a00788c */ /* 0x000fe4000bf05270 */
[----:B----4-:R-:W-:-:S04]  /*18e0*/  USHF.R.U32.HI UR4, URZ, UR13, UR4 ;  /* 0x0000000dff047299 */ /* 0x010fc80008011604 */
[----:B------:R-:W-:-:S04]  /*18f0*/  USEL UR4, UR30, UR4, !UP0 ;  /* 0x000000041e047287 */ /* 0x000fc8000c000000 */
[----:B------:R-:W-:Y:S02]  /*1900*/  UIADD3 UR6, UPT, UPT, UR5, -UR4, URZ ;  /* 0x8000000405067290 */ /* 0x000fe4000fffe0ff */
[----:B------:R-:W-:Y:S02]  /*1910*/  UIADD3 UR4, UPT, UPT, -UR5, UR4, URZ ;  /* 0x0000000405047290 */ /* 0x000fe4000fffe1ff */
[----:B------:R-:W-:Y:S02]  /*1920*/  UIMAD UR30, UR6, UR10, UR30 ;  /* 0x0000000a061e72a4 */ /* 0x000fe4000f8e021e */
[----:B------:R-:W-:-:S12]  /*1930*/  UIMAD UR20, UR4, UR12, UR20 ;  /* 0x0000000c041472a4 */ /* 0x000fd8000f8e0214 */
.L_x_20:
[----:B------:R-:W-:Y:S01]  /*1940*/  UISETP.NE.AND UP0, UPT, UR18, 0x2, UPT ;  /* 0x000000021200788c */ /* 0x000fe2000bf05270 */
[----:B------:R-:W-:Y:S09]  /*1950*/  BRA.U !UP6, `(.L_x_21) ;  /* 0x000000010e0c7547 */ /* 0x000ff2000b800000 */
[----:B------:R-:W-:Y:S01]  /*1960*/  UCGABAR_WAIT ;  /* 0x0000000000007dc7 */ /* 0x000fe20008000000 */
[----:B------:R-:W-:Y:S01]  /*1970*/  CCTL.IVALL ;  /* 0x00000000ff00798f */ /* 0x000fe20002000000 */
[----:B------:R-:W-:Y:S05]  /*1980*/  BRA `(.L_x_22) ;  /* 0x0000000000047947 */ /* 0x000fea0003800000 */
.L_x_21:
[----:B------:R-:W-:Y:S06]  /*1990*/  BAR.SYNC.DEFER_BLOCKING 0x0 ;  /* 0x0000000000007b1d */ /* 0x000fec0000010000 */
.L_x_22:
[----:B------:R-:W-:Y:S05]  /*19a0*/  BRA.U UP0, `(.L_x_23) ;  /* 0x0000002100f07547 */ /* 0x000fea000b800000 */
[----:B------:R-:W2:Y:S01]  /*19b0*/  LDCU UR6, c[0x0][0x38c] ;  /* 0x00007180ff0677ac */ /* 0x000ea20008000800 */
[----:B------:R-:W3:Y:S01]  /*19c0*/  S2UR UR8, SR_CgaCtaId ;  /* 0x00000000000879c3 */ /* 0x000ee20000008800 */
[----:B------:R-:W-:Y:S01]  /*19d0*/  PLOP3.LUT P1, PT, PT, PT, UP3, 0x80, 0x8 ;  /* 0x000000000008781c */ /* 0x000fe20003f2f038 */
[----:B------:R-:W-:Y:S01]  /*19e0*/  IMAD.MOV.U32 R12, RZ, RZ, 0x1 ;  /* 0x00000001ff0c7424 */ /* 0x000fe200078e00ff */
[----:B------:R-:W-:Y:S01]  /*19f0*/  UMOV UR7, 0x400 ;  /* 0x0000040000077882 */ /* 0x000fe20000000000 */
[----:B------:R-:W-:Y:S01]  /*1a00*/  UISETP.NE.AND UP1, UPT, UR18, URZ, UPT ;  /* 0x000000ff1200728c */ /* 0x000fe2000bf25270 */
[----:B------:R-:W-:Y:S01]  /*1a10*/  ISETP.EQ.OR P2, PT, R0, RZ, P3 ;  /* 0x000000ff0000720c */ /* 0x000fe20001f42670 */
[----:B------:R-:W-:Y:S01]  /*1a20*/  USEL UR24, URZ, 0x1, UP4 ;  /* 0x00000001ff187887 */ /* 0x000fe2000a000000 */
[----:B------:R-:W-:Y:S02]  /*1a30*/  PLOP3.LUT P1, PT, P1, PT, PT, 0x8, 0x80 ;  /* 0x000000000080781c */ /* 0x000fe40000f2e170 */
[----:B------:R-:W-:Y:S01]  /*1a40*/  CS2R R10, SRZ ;  /* 0x00000000000a7805 */ /* 0x000fe2000001ff00 */
[----:B------:R-:W-:Y:S01]  /*1a50*/  IMAD.MOV.U32 R9, RZ, RZ, RZ ;  /* 0x000000ffff097224 */ /* 0x000fe200078e00ff */
[----:B------:R-:W4:Y:S01]  /*1a60*/  LDCU UR40, c[0x0][0x370] ;  /* 0x00006e00ff2877ac */ /* 0x000f220008000800 */
[----:B------:R-:W-:Y:S01]  /*1a70*/  IMAD.MOV.U32 R8, RZ, RZ, 0x1 ;  /* 0x00000001ff087424 */ /* 0x000fe200078e00ff */
[----:B------:R-:W1:Y:S01]  /*1a80*/  LDCU.64 UR26, c[0x0][0x348] ;  /* 0x00006900ff1a77ac */ /* 0x000e620008000a00 */
[----:B--2---:R-:W-:-:S02]  /*1a90*/  UIADD3 UR5, UPT, UPT, UR6, 0x1f, URZ ;  /* 0x0000001f06057890 */ /* 0x004fc4000fffe0ff */
[----:B------:R-:W-:Y:S02]  /*1aa0*/  USHF.R.U32.HI UR45, URZ, 0x5, UR28 ;  /* 0x00000005ff2d7899 */ /* 0x000fe4000801161c */
[----:B------:R-:W-:Y:S02]  /*1ab0*/  USHF.R.S32.HI UR4, URZ, 0x1f, UR5 ;  /* 0x0000001fff047899 */ /* 0x000fe40008011405 */
[----:B---3--:R-:W-:Y:S02]  /*1ac0*/  ULEA UR7, UR8, UR7, 0x18 ;  /* 0x0000000708077291 */ /* 0x008fe4000f8ec0ff */
[----:B------:R-:W-:Y:S02]  /*1ad0*/  ULEA.HI UR4, UR4, UR5, URZ, 0x5 ;  /* 0x0000000504047291 */ /* 0x000fe4000f8f28ff */
[----:B------:R-:W-:Y:S02]  /*1ae0*/  UIADD3 UR46, UPT, UPT, UR6, 0x3e, URZ ;  /* 0x0000003e062e7890 */ /* 0x000fe4000fffe0ff */
[----:B------:R-:W-:-:S02]  /*1af0*/  USHF.R.S32.HI UR43, URZ, 0x5, UR4 ;  /* 0x00000005ff2b7899 */ /* 0x000fc40008011404 */
[----:B------:R-:W-:Y:S02]  /*1b00*/  UIADD3 UR4, UPT, UPT, UR6, -0x1, URZ ;  /* 0xffffffff06047890 */ /* 0x000fe4000fffe0ff */
[----:B------:R-:W-:Y:S02]  /*1b10*/  UISETP.LT.U32.AND UP0, UPT, UR43, 0x22, UPT ;  /* 0x000000222b00788c */ /* 0x000fe4000bf01070 */
[----:B------:R-:W-:Y:S02]  /*1b20*/  UISETP.GE.U32.AND UP2, UPT, UR4, -0x3f, UPT ;  /* 0xffffffc10400788c */ /* 0x000fe4000bf46070 */
[----:B------:R-:W-:Y:S01]  /*1b30*/  USEL UR41, UR43, 0x22, UP0 ;  /* 0x000000222b297887 */ /* 0x000fe20008000000 */
[----:B------:R-:W2:Y:S03]  /*1b40*/  LDCU UR39, c[0x0][0x374] ;  /* 0x00006e80ff2777ac */ /* 0x000ea60008000800 */
[----:B------:R-:W-:-:S02]  /*1b50*/  UIADD3 UR21, UPT, UPT, UR41, -0x1, URZ ;  /* 0xffffffff29157890 */ /* 0x000fc4000fffe0ff */
[----:B------:R-:W-:-:S03]  /*1b60*/  USEL UR24, UR24, 0x2, UP1 ;  /* 0x0000000218187887 */ /* 0x000fc60008800000 */
[----:B------:R-:W-:Y:S02]  /*1b70*/  @UP2 UIADD3 UR21, UPT, UPT, UR41, URZ, URZ ;  /* 0x000000ff29152290 */ /* 0x000fe4000fffe0ff */
[----:B------:R-:W-:Y:S02]  /*1b80*/  UIADD3 UR29, UPT, UPT, UR7, 0x15600, UR28 ;  /* 0x00015600071d7890 */ /* 0x000fe4000fffe01c */
[----:B------:R-:W-:Y:S02]  /*1b90*/  UIADD3 UR44, UPT, UPT, UR43, -UR41, URZ ;  /* 0x800000292b2c7290 */ /* 0x000fe4000fffe0ff */
[----:B------:R-:W-:Y:S01]  /*1ba0*/  UIADD3 UR21, UPT, UPT, UR21, 0x1, URZ ;  /* 0x0000000115157890 */ /* 0x000fe2000fffe0ff */
[----:B-1--4-:R-:W-:-:S11]  /*1bb0*/  UMOV UR5, URZ ;  /* 0x000000ff00057c82 */ /* 0x012fd60008000000 */
.L_x_43:
[----:B-1----:R-:W1:Y:S02]  /*1bc0*/  S2UR UR4, SR_CgaCtaId ;  /* 0x00000000000479c3 */ /* 0x002e640000008800 */
[----:B-1----:R-:W-:-:S09]  /*1bd0*/  UISETP.NE.AND UP0, UPT, UR4, URZ, UPT ;  /* 0x000000ff0400728c */ /* 0x002fd2000bf05270 */
[----:B------:R-:W-:Y:S05]  /*1be0*/  BRA.U UP0, `(.L_x_24) ;  /* 0x0000000100287547 */ /* 0x000fea000b800000 */
[----:B------:R-:W-:Y:S02]  /*1bf0*/  LEA R0, R9, UR7, 0x3 ;  /* 0x0000000709007c11 */ /* 0x000fe4000f8e18ff */
[----:B------:R-:W-:-:S04]  /*1c00*/  SHF.L.U32 R3, R8, 0x1f, RZ ;  /* 0x0000001f08037819 */ /* 0x000fc800000006ff */
[----:B------:R-:W1:Y:S02]  /*1c10*/  SYNCS.PHASECHK.TRANS64.TRYWAIT P0, [R0+URZ+0x2c0], R3 ;  /* 0x0002c003000075a7 */ /* 0x000e6400080011ff */
[----:B-1----:R-:W-:Y:S05]  /*1c20*/  @!P0 BRA `(.L_x_25) ;  /* 0x0000007000008947 */ /* 0x002fea0003800000 */
.L_x_143:
[----:B------:R3:W-:Y:S01]  /*1c30*/  SYNCS.ARRIVE.TRANS64.A1T0 RZ, [R0+URZ+0x2b0], RZ ;  /* 0x0002b0ff00ff79a7 */ /* 0x0007e200081000ff */
[----:B------:R-:W-:-:S05]  /*1c40*/  VIADD R9, R9, 0x1 ;  /* 0x0000000109097836 */ /* 0x000fca0000000000 */
[----:B------:R-:W-:-:S04]  /*1c50*/  ISETP.NE.AND P0, PT, R9, 0x2, PT ;  /* 0x000000020900780c */ /* 0x000fc80003f05270 */
[----:B-1----:R-:W-:Y:S02]  /*1c60*/  SEL R3, RZ, 0x1, P0 ;  /* 0x00000001ff037807 */ /* 0x002fe40000000000 */
[----:B------:R-:W-:Y:S02]  /*1c70*/  SEL R9, R9, RZ, P0 ;  /* 0x000000ff09097207 */ /* 0x000fe40000000000 */
[----:B------:R-:W-:-:S07]  /*1c80*/  LOP3.LUT R8, R8, R3, RZ, 0x3c, !PT ;  /* 0x0000000308087212 */ /* 0x000fce00078e3cff */
.L_x_24:
[----:B------:R-:W-:Y:S01]  /*1c90*/  ULEA UR4, UR5, UR7, 0x3 ;  /* 0x0000000705047291 */ /* 0x000fe2000f8e18ff */
[----:B---3--:R-:W-:Y:S01]  /*1ca0*/  SHF.L.U32 R0, R12, 0x1f, RZ ;  /* 0x0000001f0c007819 */ /* 0x008fe200000006ff */
[----:B------:R-:W-:Y:S02]  /*1cb0*/  UISETP.GE.U32.AND UP0, UPT, UR46, 0x3f, UPT ;  /* 0x0000003f2e00788c */ /* 0x000fe4000bf06070 */
[----:B------:R-:W-:Y:S02]  /*1cc0*/  USHF.L.U32 UR35, UR20, 0x6, URZ ;  /* 0x0000000614237899 */ /* 0x000fe400080006ff */
[----:B------:R-:W-:Y:S01]  /*1cd0*/  ULEA UR19, UR30, UR45, 0x7 ;  /* 0x0000002d1e137291 */ /* 0x000fe2000f8e38ff */
[----:B------:R-:W-:Y:S02]  /*1ce0*/  UMOV UR13, URZ ;  /* 0x000000ff000d7c82 */ /* 0x000fe40008000000 */
[----:B------:R1:W3:Y:S02]  /*1cf0*/  SYNCS.PHASECHK.TRANS64.TRYWAIT P0, [UR4+0x110], R0 ;  /* 0x00011000ff0075a7 */ /* 0x0002e40008001104 */
[----:B------:R-:W-:Y:S07]  /*1d00*/  BRA.U !UP0, `(.L_x_26) ;  /* 0x0000000108bc7547 */ /* 0x000fee000b800000 */
[----:B------:R-:W-:Y:S01]  /*1d10*/  UMOV UR6, URZ ;  /* 0x000000ff00067c82 */ /* 0x000fe20008000000 */
[----:B------:R-:W-:-:S05]  /*1d20*/  UMOV UR4, UR5 ;  /* 0x0000000500047c82 */ /* 0x000fca0008000000 */
.L_x_32:
[----:B------:R-:W-:Y:S01]  /*1d30*/  ULEA UR33, UR4, UR7, 0x3 ;  /* 0x0000000704217291 */ /* 0x000fe2000f8e18ff */
[----:B---3--:R-:W-:Y:S01]  /*1d40*/  @!P3 MOV R2, 0x1800 ;  /* 0x000018000002b802 */ /* 0x008fe20000000f00 */
[----:B-1-34-:R-:W-:Y:S10]  /*1d50*/  @P0 BRA `(.L_x_27) ;  /* 0x00000000000c0947 */ /* 0x01aff40003800000 */
[----:B------:R-:W-:-:S04]  /*1d60*/  SHF.L.U32 R3, R12, 0x1f, RZ ;  /* 0x0000001f0c037819 */ /* 0x000fc800000006ff */
[----:B------:R-:W3:Y:S02]  /*1d70*/  SYNCS.PHASECHK.TRANS64.TRYWAIT P0, [UR33+0x110], R3 ;  /* 0x00011003ff0075a7 */ /* 0x000ee40008001121 */
[----:B---3--:R-:W-:Y:S05]  /*1d80*/  @!P0 BRA `(.L_x_28) ;  /* 0x0000006c00bc8947 */ /* 0x008fea0003800000 */
.L_x_27:
[----:B------:R3:W-:Y:S01]  /*1d90*/  @!P3 SYNCS.ARRIVE.TRANS64 RZ, [UR33], R2 ;  /* 0x00000002ffffb9a7 */ /* 0x0007e20008000021 */
[----:B------:R-:W-:-:S04]  /*1da0*/  ULOP3.LUT UR5, UR24, 0x2, URZ, 0xfc, !UPT ;  /* 0x0000000218057892 */ /* 0x000fc8000f8efcff */
[----:B------:R-:W-:-:S09]  /*1db0*/  UISETP.NE.AND UP0, UPT, UR5, 0x2, UPT ;  /* 0x000000020500788c */ /* 0x000fd2000bf05270 */
[----:B------:R-:W-:Y:S05]  /*1dc0*/  BRA.U UP0, `(.L_x_29) ;  /* 0x0000000100047547 */ /* 0x000fea000b800000 */
[----:B--2---:R-:W-:Y:S05]  /*1dd0*/  BPT.TRAP 0x1 ;  /* 0x000000040000795c */ /* 0x004fea0000300000 */
.L_x_29:
[----:B------:R-:W-:Y:S04]  /*1de0*/  BSSY.RECONVERGENT B0, `(.L_x_30) ;  /* 0x0000003000007945 */ /* 0x000fe80003800200 */
[----:B------:R-:W-:Y:S05]  /*1df0*/  @P2 BRA `(.L_x_31) ;  /* 0x0000000000042947 */ /* 0x000fea0003800000 */
[----:B--2---:R-:W-:Y:S05]  /*1e00*/  BPT.TRAP 0x1 ;  /* 0x000000040000795c */ /* 0x004fea0000300000 */
.L_x_31:
[----:B--2---:R-:W-:Y:S05]  /*1e10*/  BSYNC.RECONVERGENT B0 ;  /* 0x0000000000007941 */ /* 0x004fea0003800200 */
.L_x_30:
[----:B------:R-:W-:Y:S02]  /*1e20*/  UIADD3 UR5, UPT, UPT, UR4, 0x1, URZ ;  /* 0x0000000104057890 */ /* 0x000fe4000fffe0ff */
[----:B------:R-:W-:Y:S02]  /*1e30*/  USHF.L.U32 UR34, UR6, 0x5, URZ ;  /* 0x0000000506227899 */ /* 0x000fe400080006ff */
[----:B------:R-:W-:Y:S02]  /*1e40*/  UISETP.NE.AND UP0, UPT, UR5, 0x22, UPT ;  /* 0x000000220500788c */ /* 0x000fe4000bf05270 */
[----:B------:R-:W-:Y:S02]  /*1e50*/  UIADD3 UR6, UPT, UPT, UR6, 0x1, URZ ;  /* 0x0000000106067890 */ /* 0x000fe4000fffe0ff */
[----:B------:R-:W-:Y:S02]  /*1e60*/  USEL UR9, URZ, 0x1, UP0 ;  /* 0x00000001ff097887 */ /* 0x000fe40008000000 */
[----:B------:R-:W-:-:S02]  /*1e70*/  USEL UR5, UR5, URZ, UP0 ;  /* 0x000000ff05057287 */ /* 0x000fc40008000000 */
[----:B------:R-:W-:Y:S02]  /*1e80*/  ULEA UR32, UR4, UR7, 0xb ;  /* 0x0000000704207291 */ /* 0x000fe4000f8e58ff */
[----:B------:R-:W-:Y:S01]  /*1e90*/  ULEA UR8, UR5, UR7, 0x3 ;  /* 0x0000000705087291 */ /* 0x000fe2000f8e18ff */
[----:B------:R-:W-:Y:S01]  /*1ea0*/  LOP3.LUT R12, R12, UR9, RZ, 0x3c, !PT ;  /* 0x000000090c0c7c12 */ /* 0x000fe2000f8e3cff */
[----:B------:R-:W-:Y:S02]  /*1eb0*/  UIADD3 UR10, UP1, UPT, UR26, 0x80, URZ ;  /* 0x000000801a0a7890 */ /* 0x000fe4000ff3e0ff */
[----:B------:R-:W-:Y:S01]  /*1ec0*/  ULEA UR16, UR4, UR28, 0xc ;  /* 0x0000001c04107291 */ /* 0x000fe2000f8e60ff */
[----:B-1----:R-:W-:Y:S01]  /*1ed0*/  SHF.L.U32 R0, R12, 0x1f, RZ ;  /* 0x0000001f0c007819 */ /* 0x002fe200000006ff */
[----:B------:R-:W-:Y:S02]  /*1ee0*/  UIADD3.X UR11, UPT, UPT, URZ, UR27, URZ, UP1, !UPT ;  /* 0x0000001bff0b7290 */ /* 0x000fe40008ffe4ff */
[----:B------:R-:W-:Y:S01]  /*1ef0*/  UIADD3 UR32, UPT, UPT, UR32, 0x4600, URZ ;  /* 0x0000460020207890 */ /* 0x000fe2000fffe0ff */
[----:B------:R4:W1:Y:S01]  /*1f00*/  SYNCS.PHASECHK.TRANS64.TRYWAIT P0, [UR8+0x110], R0 ;  /* 0x00011000ff0075a7 */ /* 0x0008620008001108 */
[----:B------:R-:W-:-:S02]  /*1f10*/  UIADD3 UR8, UP0, UPT, UR26, 0x180, URZ ;  /* 0x000001801a087890 */ /* 0x000fc4000ff1e0ff */
[----:B------:R-:W-:Y:S02]  /*1f20*/  UIADD3 UR16, UPT, UPT, UR7, 0x15600, UR16 ;  /* 0x0001560007107890 */ /* 0x000fe4000fffe010 */
[----:B------:R-:W-:Y:S02]  /*1f30*/  UIADD3.X UR9, UPT, UPT, URZ, UR27, URZ, UP0, !UPT ;  /* 0x0000001bff097290 */ /* 0x000fe400087fe4ff */
[----:B------:R-:W-:Y:S01]  /*1f40*/  UISETP.NE.AND UP0, UPT, UR6, UR21, UPT ;  /* 0x000000150600728c */ /* 0x000fe2000bf05270 */
[----:B------:R-:W-:Y:S01]  /*1f50*/  UMOV UR12, 0x0 ;  /* 0x00000000000c7882 */ /* 0x000fe20000000000 */
[----:B------:R-:W-:Y:S01]  /*1f60*/  UMOV UR13, 0x10000000 ;  /* 0x10000000000d7882 */ /* 0x000fe20000000000 */
[----:B------:R-:W-:Y:S01]  /*1f70*/  UMOV UR4, 0x30000 ;  /* 0x0003000000047882 */ /* 0x000fe20000000000 */
[----:B------:R-:W-:Y:S01]  /*1f80*/  UMOV UR20, UR36 ;  /* 0x0000002400147c82 */ /* 0x000fe20008000000 */
[----:B------:R-:W-:Y:S01]  /*1f90*/  UMOV UR17, UR33 ;  /* 0x0000002100117c82 */ /* 0x000fe20008000000 */
[----:B------:R-:W-:Y:S01]  /*1fa0*/  UMOV UR18, UR34 ;  /* 0x0000002200127c82 */ /* 0x000fe20008000000 */
[----:B------:R-:W-:Y:S01]  /*1fb0*/  UTMALDG.3D [UR32], [UR10], desc[UR12] ;  /* 0x00000c200a0075b4 */ /* 0x000fe20008011000 */
[----:B------:R2:W-:Y:S02]  /*1fc0*/  UTMALDG.3D.MULTICAST [UR16], [UR8], UR4, desc[UR12] ;  /* 0x00000c10080073b4 */ /* 0x0005e40008011804 */
[----:B--2---:R-:W-:Y:S01]  /*1fd0*/  UMOV UR13, UR21 ;  /* 0x00000015000d7c82 */ /* 0x004fe20008000000 */
[----:B------:R-:W-:Y:S01]  /*1fe0*/  UMOV UR4, UR5 ;  /* 0x0000000500047c82 */ /* 0x000fe20008000000 */
[----:B------:R-:W-:Y:S05]  /*1ff0*/  BRA.U UP0, `(.L_x_32) ;  /* 0xfffffffd004c7547 */ /* 0x000fea000b83ffff */
.L_x_26:
[----:B------:R-:W-:Y:S01]  /*2000*/  ULEA UR4, UR5, UR7, 0x3 ;  /* 0x0000000705047291 */ /* 0x000fe2000f8e18ff */
[----:B-1--4-:R-:W-:Y:S01]  /*2010*/  SHF.L.U32 R0, R12, 0x1f, RZ ;  /* 0x0000001f0c007819 */ /* 0x012fe200000006ff */
[----:B------:R-:W-:Y:S01]  /*2020*/  @!P1 SYNCS.ARRIVE.TRANS64.A1T0 RZ, [UR7+0x248], RZ ;  /* 0x000248ffffff99a7 */ /* 0x000fe20008100007 */
[----:B------:R-:W-:-:S06]  /*2030*/  UISETP.GT.AND UP0, UPT, UR43, UR41, UPT ;  /* 0x000000292b00728c */ /* 0x000fcc000bf04270 */
[----:B---3--:R1:W3:Y:S03]  /*2040*/  SYNCS.PHASECHK.TRANS64.TRYWAIT P0, [UR4+0x110], R0 ;  /* 0x00011000ff0075a7 */ /* 0x0082e60008001104 */
[----:B------:R-:W-:Y:S05]  /*2050*/  BRA.U !UP0, `(.L_x_33) ;  /* 0x0000000108bc7547 */ /* 0x000fea000b800000 */
[----:B------:R-:W-:Y:S01]  /*2060*/  UIADD3 UR25, UPT, UPT, UR44, UR13, URZ ;  /* 0x0000000d2c197290 */ /* 0x000fe2000fffe0ff */
[----:B------:R-:W-:-:S11]  /*2070*/  UMOV UR4, UR5 ;  /* 0x0000000500047c82 */ /* 0x000fd60008000000 */
.L_x_39:
[----:B------:R-:W-:Y:S01]  /*2080*/  ULEA UR9, UR4, UR7, 0x3 ;  /* 0x0000000704097291 */ /* 0x000fe2000f8e18ff */
[----:B---3--:R-:W-:Y:S01]  /*2090*/  @!P3 MOV R2, 0x1800 ;  /* 0x000018000002b802 */ /* 0x008fe20000000f00 */
[----:B-1-3--:R-:W-:Y:S10]  /*20a0*/  @P0 BRA `(.L_x_34) ;  /* 0x00000000000c0947 */ /* 0x00aff40003800000 */
[----:B------:R-:W-:-:S04]  /*20b0*/  SHF.L.U32 R3, R12, 0x1f, RZ ;  /* 0x0000001f0c037819 */ /* 0x000fc800000006ff */
[----:B------:R-:W3:Y:S02]  /*20c0*/  SYNCS.PHASECHK.TRANS64.TRYWAIT P0, [UR9+0x110], R3 ;  /* 0x00011003ff0075a7 */ /* 0x000ee40008001109 */
[----:B---3--:R-:W-:Y:S05]  /*20d0*/  @!P0 BRA `(.L_x_35) ;  /* 0x0000006c00008947 */ /* 0x008fea0003800000 */
.L_x_34:
[----:B------:R3:W-:Y:S01]  /*20e0*/  @!P3 SYNCS.ARRIVE.TRANS64 RZ, [UR9], R2 ;  /* 0x00000002ffffb9a7 */ /* 0x0007e20008000009 */
[----:B------:R-:W-:-:S04]  /*20f0*/  ULOP3.LUT UR5, UR24, 0x2, URZ, 0xfc, !UPT ;  /* 0x0000000218057892 */ /* 0x000fc8000f8efcff */
[----:B------:R-:W-:-:S09]  /*2100*/  UISETP.NE.AND UP0, UPT, UR5, 0x2, UPT ;  /* 0x000000020500788c */ /* 0x000fd2000bf05270 */
[----:B------:R-:W-:Y:S05]  /*2110*/  BRA.U UP0, `(.L_x_36) ;  /* 0x0000000100047547 */ /* 0x000fea000b800000 */
[----:B--2---:R-:W-:Y:S05]  /*2120*/  BPT.TRAP 0x1 ;  /* 0x000000040000795c */ /* 0x004fea0000300000 */
.L_x_36:
[----:B------:R-:W-:Y:S04]  /*2130*/  BSSY.RECONVERGENT B0, `(.L_x_37) ;  /* 0x0000003000007945 */ /* 0x000fe80003800200 */
[----:B------:R-:W-:Y:S05]  /*2140*/  @P2 BRA `(.L_x_38) ;  /* 0x0000000000042947 */ /* 0x000fea0003800000 */
[----:B--2---:R-:W-:Y:S05]  /*2150*/  BPT.TRAP 0x1 ;  /* 0x000000040000795c */ /* 0x004fea0000300000 */
.L_x_38:
[----:B--2---:R-:W-:Y:S05]  /*2160*/  BSYNC.RECONVERGENT B0 ;  /* 0x0000000000007941 */ /* 0x004fea0003800200 */
.L_x_37:
[----:B------:R-:W-:Y:S02]  /*2170*/  UIADD3 UR5, UPT, UPT, UR4, 0x1, URZ ;  /* 0x0000000104057890 */ /* 0x000fe4000fffe0ff */
[----:B------:R-:W-:Y:S02]  /*2180*/  UIADD3 UR14, UP1, UPT, UR26, 0x80, URZ ;  /* 0x000000801a0e7890 */ /* 0x000fe4000ff3e0ff */
[----:B------:R-:W-:Y:S02]  /*2190*/  UISETP.NE.AND UP0, UPT, UR5, 0x22, UPT ;  /* 0x000000220500788c */ /* 0x000fe4000bf05270 */
[----:B------:R-:W-:Y:S02]  /*21a0*/  USHF.L.U32 UR10, UR13, 0x5, URZ ;  /* 0x000000050d0a7899 */ /* 0x000fe400080006ff */
[----:B------:R-:W-:Y:S02]  /*21b0*/  USEL UR8, URZ, 0x1, UP0 ;  /* 0x00000001ff087887 */ /* 0x000fe40008000000 */
[----:B------:R-:W-:-:S02]  /*21c0*/  USEL UR5, UR5, URZ, UP0 ;  /* 0x000000ff05057287 */ /* 0x000fc40008000000 */
[----:B------:R-:W-:Y:S02]  /*21d0*/  UIADD3 UR22, UP0, UPT, UR26, 0x180, URZ ;  /* 0x000001801a167890 */ /* 0x000fe4000ff1e0ff */
[----:B------:R-:W-:Y:S01]  /*21e0*/  LOP3.LUT R12, R12, UR8, RZ, 0x3c, !PT ;  /* 0x000000080c0c7c12 */ /* 0x000fe2000f8e3cff */
[----:B------:R-:W-:Y:S02]  /*21f0*/  ULEA UR8, UR4, UR7, 0xb ;  /* 0x0000000704087291 */ /* 0x000fe4000f8e58ff */
[----:B------:R-:W-:Y:S01]  /*2200*/  ULEA UR6, UR5, UR7, 0x3 ;  /* 0x0000000705067291 */ /* 0x000fe2000f8e18ff */
[----:B-1----:R-:W-:Y:S01]  /*2210*/  SHF.L.U32 R0, R12, 0x1f, RZ ;  /* 0x0000001f0c007819 */ /* 0x002fe200000006ff */
[----:B------:R-:W-:Y:S02]  /*2220*/  UIADD3 UR8, UPT, UPT, UR8, 0x4600, URZ ;  /* 0x0000460008087890 */ /* 0x000fe4000fffe0ff */
[----:B------:R-:W-:Y:S02]  /*2230*/  UIADD3.X UR15, UPT, UPT, URZ, UR27, URZ, UP1, !UPT ;  /* 0x0000001bff0f7290 */ /* 0x000fe40008ffe4ff */
[----:B------:R-:W-:-:S02]  /*2240*/  ULEA UR16, UR4, UR29, 0xc ;  /* 0x0000001d04107291 */ /* 0x000fc4000f8e60ff */
[----:B------:R-:W-:Y:S01]  /*2250*/  UIADD3.X UR23, UPT, UPT, URZ, UR27, URZ, UP0, !UPT ;  /* 0x0000001bff177290 */ /* 0x000fe200087fe4ff */
[----:B------:R4:W1:Y:S01]  /*2260*/  SYNCS.PHASECHK.TRANS64.TRYWAIT P0, [UR6+0x110], R0 ;  /* 0x00011000ff0075a7 */ /* 0x0008620008001106 */
[----:B------:R-:W-:Y:S01]  /*2270*/  UMOV UR30, 0x0 ;  /* 0x00000000001e7882 */ /* 0x000fe20000000000 */
[----:B------:R-:W-:Y:S01]  /*2280*/  UMOV UR31, 0x10000000 ;  /* 0x10000000001f7882 */ /* 0x000fe20000000000 */
[----:B------:R-:W-:Y:S01]  /*2290*/  UMOV UR11, UR35 ;  /* 0x00000023000b7c82 */ /* 0x000fe20008000000 */
[----:B------:R-:W-:Y:S01]  /*22a0*/  UMOV UR12, UR36 ;  /* 0x00000024000c7c82 */ /* 0x000fe20008000000 */
[----:B------:R-:W-:Y:S01]  /*22b0*/  UMOV UR6, 0x30000 ;  /* 0x0003000000067882 */ /* 0x000fe20000000000 */
[----:B------:R-:W-:Y:S01]  /*22c0*/  UMOV UR20, UR36 ;  /* 0x0000002400147c82 */ /* 0x000fe20008000000 */
[----:B------:R-:W-:Y:S01]  /*22d0*/  UMOV UR17, UR9 ;  /* 0x0000000900117c82 */ /* 0x000fe20008000000 */
[----:B------:R-:W-:Y:S01]  /*22e0*/  UMOV UR18, UR10 ;  /* 0x0000000a00127c82 */ /* 0x000fe20008000000 */
[----:B------:R4:W-:Y:S01]  /*22f0*/  UTMALDG.3D [UR8], [UR14], desc[UR30] ;  /* 0x00001e080e0075b4 */ /* 0x0009e20008011000 */
[----:B------:R-:W-:Y:S01]  /*2300*/  UIADD3 UR13, UPT, UPT, UR13, 0x1, URZ ;  /* 0x000000010d0d7890 */ /* 0x000fe2000fffe0ff */
[----:B------:R-:W-:-:S03]  /*2310*/  UMOV UR4, UR5 ;  /* 0x0000000500047c82 */ /* 0x000fc60008000000 */
[----:B------:R-:W-:Y:S01]  /*2320*/  UISETP.NE.AND UP0, UPT, UR13, UR25, UPT ;  /* 0x000000190d00728c */ /* 0x000fe2000bf05270 */
[----:B------:R4:W-:Y:S08]  /*2330*/  UTMALDG.3D.MULTICAST [UR16], [UR22], UR6, desc[UR30] ;  /* 0x00001e10160073b4 */ /* 0x0009f00008011806 */
[----:B----4-:R-:W-:Y:S05]  /*2340*/  BRA.U UP0, `(.L_x_39) ;  /* 0xfffffffd004c7547 */ /* 0x010fea000b83ffff */
.L_x_33:
[C---:B------:R-:W-:Y:S01]  /*2350*/  LEA R3, R11.reuse, UR7, 0x3 ;  /* 0x000000070b037c11 */ /* 0x040fe2000f8e18ff */
[----:B------:R-:W-:Y:S01]  /*2360*/  NOP ;  /* 0x0000000000007918 */ /* 0x000fe20000000000 */
[----:B-1----:R-:W-:Y:S02]  /*2370*/  SHF.L.U32 R0, R10, 0x1f, RZ ;  /* 0x0000001f0a007819 */ /* 0x002fe400000006ff */
[----:B------:R-:W-:Y:S02]  /*2380*/  LEA R5, R11, UR7, 0x4 ;  /* 0x000000070b057c11 */ /* 0x000fe4000f8e20ff */
[----:B---3--:R-:W1:Y:S02]  /*2390*/  SYNCS.PHASECHK.TRANS64.TRYWAIT P0, [R3+URZ+0x250], R0 ;  /* 0x00025000030075a7 */ /* 0x008e6400080011ff */
[----:B-1----:R-:W-:Y:S05]  /*23a0*/  @!P0 BRA `(.L_x_40) ;  /* 0x0000006800648947 */ /* 0x002fea0003800000 */
.L_x_146:
[----:B------:R-:W3:Y:S01]  /*23b0*/  LDS.128 R4, [R5+0x2e0] ;  /* 0x0002e00005047984 */ /* 0x000ee20000000c00 */
[----:B------:R-:W-:Y:S01]  /*23c0*/  UISETP.GE.AND UP0, UPT, UR42, 0x1, UPT ;  /* 0x000000012a00788c */ /* 0x000fe2000bf06270 */
[----:B------:R-:W-:Y:S01]  /*23d0*/  @!PT LDS RZ, [RZ] ;  /* 0x00000000fffff984 */ /* 0x000fe20000000800 */
[----:B------:R-:W-:Y:S01]  /*23e0*/  @!PT LDS RZ, [RZ] ;  /* 0x00000000fffff984 */ /* 0x000fe20000000800 */
[----:B------:R-:W-:Y:S01]  /*23f0*/  @!PT LDS RZ, [RZ] ;  /* 0x00000000fffff984 */ /* 0x000fe20000000800 */
[----:B------:R-:W-:Y:S01]  /*2400*/  @!PT LDS RZ, [RZ] ;  /* 0x00000000fffff984 */ /* 0x000fe20000000800 */
[----:B------:R4:W-:Y:S06]  /*2410*/  MEMBAR.ALL.CTA ;  /* 0x0000000000007992 */ /* 0x0009ec0000008000 */
[----:B----4-:R-:W4:Y:S01]  /*2420*/  FENCE.VIEW.ASYNC.S ;  /* 0x00000000000073c6 */ /* 0x010f220000000000 */
[----:B---3--:R-:W-:-:S13]  /*2430*/  LOP3.LUT P0, RZ, R6, 0x1, RZ, 0xc0, !PT ;  /* 0x0000000106ff7812 */ /* 0x008fda000780c0ff */
[----:B----4-:R-:W-:Y:S01]  /*2440*/  VOTEU.ANY UP1, P0 ;  /* 0x0000000000ff7886 */ /* 0x010fe20000020100 */
[----:B------:R-:W-:-:S13]  /*2450*/  PLOP3.LUT P0, PT, PT, PT, UP1, 0x80, 0x8 ;  /* 0x000000000008781c */ /* 0x000fda0003f0f018 */
[----:B-1----:R-:W-:Y:S02]  /*2460*/  @P0 LOP3.LUT R0, R5, 0xffff, RZ, 0xc0, !PT ;  /* 0x0000ffff05000812 */ /* 0x002fe400078ec0ff */
[----:B------:R-:W-:Y:S02]  /*2470*/  @P0 MOV R2, R4 ;  /* 0x0000000400020202 */ /* 0x000fe40000000f00 */
[----:B------:R-:W-:Y:S01]  /*2480*/  @P0 R2UR UR6, R0 ;  /* 0x00000000000602ca */ /* 0x000fe200000e0000 */
[----:B------:R-:W-:Y:S01]  /*2490*/  VIADD R0, R3, 0x260 ;  /* 0x0000026003007836 */ /* 0x000fe20000000000 */
[----:B------:R-:W-:Y:S02]  /*24a0*/  @P0 SHF.R.U32.HI R4, RZ, 0x10, R5 ;  /* 0x00000010ff040819 */ /* 0x000fe40000011605 */
[----:B------:R-:W-:Y:S02]  /*24b0*/  @P0 R2UR UR8, R2 ;  /* 0x00000000020802ca */ /* 0x000fe400000e0000 */
[----:B------:R-:W-:-:S02]  /*24c0*/  PRMT R0, RZ, 0x654, R0 ;  /* 0x00000654ff007816 */ /* 0x000fc40000000000 */
[----:B------:R-:W-:Y:S02]  /*24d0*/  @P0 R2UR UR4, R4 ;  /* 0x00000000040402ca */ /* 0x000fe400000e0000 */
[----:B------:R1:W-:Y:S03]  /*24e0*/  SYNCS.ARRIVE.TRANS64.RED.A1T0 RZ, [R0+URZ], RZ ;  /* 0x000000ff00ff79a7 */ /* 0x0003e600081004ff */
[----:B------:R-:W-:-:S04]  /*24f0*/  @UP1 UMOV UR37, UR6 ;  /* 0x0000000600251c82 */ /* 0x000fc80008000000 */
[----:B------:R-:W-:-:S04]  /*2500*/  @UP1 UMOV UR38, UR8 ;  /* 0x0000000800261c82 */ /* 0x000fc80008000000 */
[----:B------:R-:W-:Y:S01]  /*2510*/  @UP1 UMOV UR36, UR4 ;  /* 0x0000000400241c82 */ /* 0x000fe20008000000 */
[----:B------:R-:W-:Y:S05]  /*2520*/  BRA.U !UP0, `(.L_x_41) ;  /* 0x0000000108d47547 */ /* 0x000fea000b800000 */
[----:B------:R-:W2:Y:S01]  /*2530*/  LDCU.128 UR12, c[0x0][0xb10] ;  /* 0x00016200ff0c77ac */ /* 0x000ea20008000c00 */
[----:B------:R-:W3:Y:S01]  /*2540*/  LDCU UR25, c[0x0][0xb20] ;  /* 0x00016400ff1977ac */ /* 0x000ee20008000800 */
[----:B------:R-:W4:Y:S01]  /*2550*/  LDCU UR20, c[0x0][0xb0c] ;  /* 0x00016180ff1477ac */ /* 0x000f220008000800 */
[----:B------:R-:W1:Y:S01]  /*2560*/  LDCU.64 UR10, c[0x0][0xb28] ;  /* 0x00016500ff0a77ac */ /* 0x000e620008000a00 */
[----:B------:R-:W-:Y:S02]  /*2570*/  UISETP.NE.AND UP3, UPT, UR42, 0x1, UPT ;  /* 0x000000012a00788c */ /* 0x000fe4000bf65270 */
[----:B--2---:R-:W-:Y:S02]  /*2580*/  UIMAD.WIDE.U32 UR16, UR39, UR15, URZ ;  /* 0x0000000f271072a5 */ /* 0x004fe4000f8e00ff */
[----:B------:R-:W-:Y:S02]  /*2590*/  UIMAD.WIDE.U32 UR8, UR40, UR12, URZ ;  /* 0x0000000c280872a5 */ /* 0x000fe4000f8e00ff */
[----:B------:R-:W-:-:S02]  /*25a0*/  UISETP.NE.AND UP0, UPT, UR14, 0x1, UPT ;  /* 0x000000010e00788c */ /* 0x000fc4000bf05270 */
[----:B------:R-:W-:Y:S01]  /*25b0*/  UIMAD.WIDE.U32 UR22, UR37, UR15, URZ ;  /* 0x0000000f251672a5 */ /* 0x000fe2000f8e00ff */
[----:B------:R-:W-:Y:S02]  /*25c0*/  UMOV UR16, UR17 ;  /* 0x0000001100107c82 */ /* 0x000fe40008000000 */
[----:B------:R-:W-:Y:S01]  /*25d0*/  UMOV UR8, UR9 ;  /* 0x0000000900087c82 */ /* 0x000fe20008000000 */
[----:B---3--:R-:W-:Y:S02]  /*25e0*/  USHF.R.U32.HI UR16, URZ, UR25, UR16 ;  /* 0x00000019ff107299 */ /* 0x008fe40008011610 */
[----:B----4-:R-:W-:Y:S02]  /*25f0*/  UISETP.NE.AND UP2, UPT, UR20, 0x1, UPT ;  /* 0x000000011400788c */ /* 0x010fe4000bf45270 */
[----:B------:R-:W-:Y:S02]  /*2600*/  USHF.R.U32.HI UR8, URZ, UR13, UR8 ;  /* 0x0000000dff087299 */ /* 0x000fe40008011608 */
[----:B------:R-:W-:-:S02]  /*2610*/  USEL UR6, UR39, UR16, !UP0 ;  /* 0x0000001027067287 */ /* 0x000fc4000c000000 */
[----:B------:R-:W-:Y:S02]  /*2620*/  USEL UR8, UR40, UR8, !UP2 ;  /* 0x0000000828087287 */ /* 0x000fe4000d000000 */
[----:B-1----:R-:W-:Y:S01]  /*2630*/  UIMAD.WIDE.U32 UR16, UR6, UR10, URZ ;  /* 0x0000000a061072a5 */ /* 0x002fe2000f8e00ff */
[----:B------:R-:W-:Y:S01]  /*2640*/  UMOV UR4, UR23 ;  /* 0x0000001700047c82 */ /* 0x000fe20008000000 */
[----:B------:R-:W-:Y:S02]  /*2650*/  UIMAD.WIDE.U32 UR18, UR38, UR12, URZ ;  /* 0x0000000c261272a5 */ /* 0x000fe4000f8e00ff */
[----:B------:R-:W-:-:S03]  /*2660*/  UIMAD.WIDE.U32 UR22, UR8, UR10, URZ ;  /* 0x0000000a081672a5 */ /* 0x000fc6000f8e00ff */
[----:B------:R-:W-:Y:S01]  /*2670*/  UMOV UR16, UR17 ;  /* 0x0000001100107c82 */ /* 0x000fe20008000000 */
[----:B------:R-:W-:Y:S02]  /*2680*/  USHF.R.U32.HI UR4, URZ, UR25, UR4 ;  /* 0x00000019ff047299 */ /* 0x000fe40008011604 */
[----:B------:R-:W-:Y:S01]  /*2690*/  @UP3 USHF.R.U32.HI UR6, URZ, UR11, UR16 ;  /* 0x0000000bff063299 */ /* 0x000fe20008011610 */
[----:B------:R-:W-:Y:S01]  /*26a0*/  UMOV UR18, UR19 ;  /* 0x0000001300127c82 */ /* 0x000fe20008000000 */
[----:B------:R-:W-:Y:S01]  /*26b0*/  UMOV UR22, UR23 ;  /* 0x0000001700167c82 */ /* 0x000fe20008000000 */
[----:B------:R-:W-:Y:S02]  /*26c0*/  USHF.R.U32.HI UR13, URZ, UR13, UR18 ;  /* 0x0000000dff0d7299 */ /* 0x000fe40008011612 */
[----:B------:R-:W-:Y:S02]  /*26d0*/  USEL UR4, UR37, UR4, !UP0 ;  /* 0x0000000425047287 */ /* 0x000fe4000c000000 */
[----:B------:R-:W-:-:S02]  /*26e0*/  @UP3 USHF.R.U32.HI UR8, URZ, UR11, UR22 ;  /* 0x0000000bff083299 */ /* 0x000fc40008011616 */
[----:B------:R-:W-:Y:S02]  /*26f0*/  UIMAD UR9, UR42, UR6, URZ ;  /* 0x000000062a0972a4 */ /* 0x000fe4000f8e02ff */
[----:B------:R-:W-:Y:S02]  /*2700*/  USEL UR6, UR38, UR13, !UP2 ;  /* 0x0000000d26067287 */ /* 0x000fe4000d000000 */
[----:B------:R-:W-:Y:S02]  /*2710*/  UIMAD UR12, UR42, UR8, URZ ;  /* 0x000000082a0c72a4 */ /* 0x000fe4000f8e02ff */
[----:B------:R-:W-:Y:S02]  /*2720*/  UISETP.GE.AND UP0, UPT, UR4, UR9, UPT ;  /* 0x000000090400728c */ /* 0x000fe4000bf06270 */
[----:B------:R-:W-:Y:S02]  /*2730*/  UIMAD.WIDE.U32 UR16, UR4, UR10, URZ ;  /* 0x0000000a041072a5 */ /* 0x000fe4000f8e00ff */
[----:B------:R-:W-:-:S02]  /*2740*/  UISETP.GE.OR UP0, UPT, UR6, UR12, UP0 ;  /* 0x0000000c0600728c */ /* 0x000fc40008706670 */
[----:B------:R-:W-:Y:S02]  /*2750*/  UIMAD.WIDE.U32 UR12, UR6, UR10, URZ ;  /* 0x0000000a060c72a5 */ /* 0x000fe4000f8e00ff */
[----:B------:R-:W-:Y:S01]  /*2760*/  UIADD3 UR15, UPT, UPT, -UR4, URZ, URZ ;  /* 0x000000ff040f7290 */ /* 0x000fe2000fffe1ff */
[----:B------:R-:W-:Y:S01]  /*2770*/  UMOV UR10, UR17 ;  /* 0x00000011000a7c82 */ /* 0x000fe20008000000 */
[----:B------:R-:W-:Y:S02]  /*2780*/  UIADD3 UR12, UPT, UPT, -UR6, URZ, URZ ;  /* 0x000000ff060c7290 */ /* 0x000fe4000fffe1ff */
[----:B------:R-:W-:-:S03]  /*2790*/  USHF.R.U32.HI UR10, URZ, UR11, UR10 ;  /* 0x0000000bff0a7299 */ /* 0x000fc6000801160a */
[----:B------:R-:W-:Y:S01]  /*27a0*/  @!UP0 UMOV UR9, UR13 ;  /* 0x0000000d00098c82 */ /* 0x000fe20008000000 */
[----:B------:R-:W-:Y:S02]  /*27b0*/  UIMAD UR15, UR14, UR15, UR37 ;  /* 0x0000000f0e0f72a4 */ /* 0x000fe4000f8e0225 */
[----:B------:R-:W-:Y:S02]  /*27c0*/  USEL UR10, UR4, UR10, !UP3 ;  /* 0x0000000a040a7287 */ /* 0x000fe4000d800000 */
[----:B------:R-:W-:Y:S02]  /*27d0*/  @!UP0 USHF.R.U32.HI UR9, URZ, UR11, UR9 ;  /* 0x0000000bff098299 */ /* 0x000fe40008011609 */
[----:B------:R-:W-:Y:S02]  /*27e0*/  UIADD3 UR11, UPT, UPT, -UR10, URZ, URZ ;  /* 0x000000ff0a0b7290 */ /* 0x000fe4000fffe1ff */
[----:B------:R-:W-:Y:S02]  /*27f0*/  @!UP0 USEL UR9, UR6, UR9, !UP3 ;  /* 0x0000000906098287 */ /* 0x000fe4000d800000 */
[----:B------:R-:W-:-:S02]  /*2800*/  UIMAD UR11, UR42, UR11, UR4 ;  /* 0x0000000b2a0b72a4 */ /* 0x000fc4000f8e0204 */
[----:B------:R-:W-:Y:S02]  /*2810*/  @!UP0 UIADD3 UR10, UPT, UPT, UR10, -UR9, URZ ;  /* 0x800000090a0a8290 */ /* 0x000fe4000fffe0ff */
[----:B------:R-:W-:Y:S02]  /*2820*/  @!UP0 UIMAD UR9, UR11, UR8, UR9 ;  /* 0x000000080b0982a4 */ /* 0x000fe4000f8e0209 */
[----:B------:R-:W-:Y:S02]  /*2830*/  @!UP0 UIMAD UR4, UR42, UR10, UR6 ;  /* 0x0000000a2a0482a4 */ /* 0x000fe4000f8e0206 */
[----:B------:R-:W-:Y:S02]  /*2840*/  UIMAD UR8, UR20, UR12, UR38 ;  /* 0x0000000c140872a4 */ /* 0x000fe4000f8e0226 */
[----:B------:R-:W-:Y:S01]  /*2850*/  UIMAD UR37, UR4, UR14, UR15 ;  /* 0x0000000e042572a4 */ /* 0x000fe2000f8e020f */
[----:B------:R-:W-:Y:S02]  /*2860*/  @!UP0 UMOV UR6, UR9 ;  /* 0x0000000900068c82 */ /* 0x000fe40008000000 */
[----:B------:R-:W-:-:S12]  /*2870*/  UIMAD UR38, UR6, UR20, UR8 ;  /* 0x00000014062672a4 */ /* 0x000fd8000f8e0208 */
.L_x_41:
[----:B------:R-:W3:Y:S02]  /*2880*/  LDCU UR4, c[0x0][0xb30] ;  /* 0x00016600ff0477ac */ /* 0x000ee40008000800 */
[----:B---3--:R-:W-:-:S09]  /*2890*/  UISETP.NE.AND UP0, UPT, UR4, 0x1, UPT ;  /* 0x000000010400788c */ /* 0x008fd2000bf05270 */
[----:B------:R-:W-:Y:S05]  /*28a0*/  BRA.U UP0, `(.L_x_42) ;  /* 0x0000000100447547 */ /* 0x000fea000b800000 */
[----:B------:R-:W3:Y:S01]  /*28b0*/  LDCU.128 UR12, c[0x0][0xb10] ;  /* 0x00016200ff0c77ac */ /* 0x000ee20008000c00 */
[----:B------:R-:W4:Y:S01]  /*28c0*/  LDCU UR16, c[0x0][0xb0c] ;  /* 0x00016180ff1077ac */ /* 0x000f220008000800 */
[----:B------:R-:W1:Y:S01]  /*28d0*/  LDCU UR17, c[0x0][0xb20] ;  /* 0x00016400ff1177ac */ /* 0x000e620008000800 */
[----:B---3--:R-:W-:Y:S02]  /*28e0*/  UIMAD.WIDE.U32 UR10, UR38, UR12, URZ ;  /* 0x0000000c260a72a5 */ /* 0x008fe4000f8e00ff */
[----:B------:R-:W-:Y:S02]  /*28f0*/  UIMAD.WIDE.U32 UR8, UR37, UR15, URZ ;  /* 0x0000000f250872a5 */ /* 0x000fe4000f8e00ff */
[----:B----4-:R-:W-:Y:S02]  /*2900*/  UISETP.NE.AND UP2, UPT, UR16, 0x1, UPT ;  /* 0x000000011000788c */ /* 0x010fe4000bf45270 */
[----:B------:R-:W-:Y:S01]  /*2910*/  UISETP.NE.AND UP0, UPT, UR14, 0x1, UPT ;  /* 0x000000010e00788c */ /* 0x000fe2000bf05270 */
[----:B------:R-:W-:-:S02]  /*2920*/  UMOV UR6, UR11 ;  /* 0x0000000b00067c82 */ /* 0x000fc40008000000 */
[----:B------:R-:W-:Y:S01]  /*2930*/  UMOV UR4, UR9 ;  /* 0x0000000900047c82 */ /* 0x000fe20008000000 */
[----:B------:R-:W-:Y:S02]  /*2940*/  USHF.R.U32.HI UR6, URZ, UR13, UR6 ;  /* 0x0000000dff067299 */ /* 0x000fe40008011606 */
[----:B-1----:R-:W-:Y:S02]  /*2950*/  USHF.R.U32.HI UR4, URZ, UR17, UR4 ;  /* 0x00000011ff047299 */ /* 0x002fe40008011604 */
[----:B------:R-:W-:Y:S02]  /*2960*/  USEL UR6, UR38, UR6, !UP2 ;  /* 0x0000000626067287 */ /* 0x000fe4000d000000 */
[----:B------:R-:W-:-:S04]  /*2970*/  USEL UR4, UR37, UR4, !UP0 ;  /* 0x0000000425047287 */ /* 0x000fc8000c000000 */
[----:B------:R-:W-:Y:S02]  /*2980*/  UIADD3 UR8, UPT, UPT, UR6, -UR4, URZ ;  /* 0x8000000406087290 */ /* 0x000fe4000fffe0ff */
[----:B------:R-:W-:Y:S02]  /*2990*/  UIADD3 UR4, UPT, UPT, -UR6, UR4, URZ ;  /* 0x0000000406047290 */ /* 0x000fe4000fffe1ff */
[----:B------:R-:W-:Y:S02]  /*29a0*/  UIMAD UR37, UR8, UR14, UR37 ;  /* 0x0000000e082572a4 */ /* 0x000fe4000f8e0225 */
[----:B------:R-:W-:-:S12]  /*29b0*/  UIMAD UR38, UR4, UR16, UR38 ;  /* 0x00000010042672a4 */ /* 0x000fd8000f8e0226 */
.L_x_42:
[----:B------:R-:W-:Y:S01]  /*29c0*/  VIADD R11, R11, 0x1 ;  /* 0x000000010b0b7836 */ /* 0x000fe20000000000 */
[----:B------:R-:W-:Y:S01]  /*29d0*/  PLOP3.LUT P1, PT, PT, PT, PT, 0x80, 0x8 ;  /* 0x000000000008781c */ /* 0x000fe20003f2f070 */
[----:B------:R-:W-:Y:S02]  /*29e0*/  UIADD3 UR20, UPT, UPT, UR38, UR62, URZ ;  /* 0x0000003e26147290 */ /* 0x000fe4000fffe0ff */
[----:B------:R-:W-:Y:S01]  /*29f0*/  UIADD3 UR30, UPT, UPT, UR37, UR59, URZ ;  /* 0x0000003b251e7290 */ /* 0x000fe2000fffe0ff */
[----:B------:R-:W-:-:S04]  /*2a00*/  ISETP.NE.AND P0, PT, R11, 0x2, PT ;  /* 0x000000020b00780c */ /* 0x000fc80003f05270 */
[----:B------:R-:W-:Y:S02]  /*2a10*/  SEL R3, RZ, 0x1, P0 ;  /* 0x00000001ff037807 */ /* 0x000fe40000000000 */
[----:B------:R-:W-:Y:S02]  /*2a20*/  SEL R11, R11, RZ, P0 ;  /* 0x000000ff0b0b7207 */ /* 0x000fe40000000000 */
[----:B------:R-:W-:Y:S01]  /*2a30*/  LOP3.LUT R10, R10, R3, RZ, 0x3c, !PT ;  /* 0x000000030a0a7212 */ /* 0x000fe200078e3cff */
[----:B------:R-:W-:Y:S06]  /*2a40*/  BRA.U UP1, `(.L_x_43) ;  /* 0xfffffff1015c7547 */ /* 0x000fec000b83ffff */
[----:B------:R-:W-:Y:S01]  /*2a50*/  UIADD3 UR7, UPT, UPT, UR7, 0x110, URZ ;  /* 0x0000011007077890 */ /* 0x000fe2000fffe0ff */
[----:B------:R-:W-:-:S03]  /*2a60*/  SHF.L.U32 R3, R12, 0x1f, RZ ;  /* 0x0000001f0c037819 */ /* 0x000fc600000006ff */
[----:B------:R-:W-:-:S09]  /*2a70*/  ULEA UR4, UR5, UR7, 0x3 ;  /* 0x0000000705047291 */ /* 0x000fd2000f8e18ff */
[----:B------:R-:W3:Y:S02]  /*2a80*/  SYNCS.PHASECHK.TRANS64.TRYWAIT P0, [UR4], R3 ;  /* 0x00000003ff0075a7 */ /* 0x000ee40008001104 */
[----:B---3--:R-:W-:Y:S05]  /*2a90*/  @!P0 BRA `(.L_x_44) ;  /* 0x0000006000bc8947 */ /* 0x008fea0003800000 */
.L_x_148:
[----:B------:R-:W-:-:S04]  /*2aa0*/  UIADD3 UR4, UPT, UPT, UR5, 0x1, URZ ;  /* 0x0000000105047890 */ /* 0x000fc8000fffe0ff */
[----:B------:R-:W-:-:S04]  /*2ab0*/  UISETP.NE.AND UP0, UPT, UR4, 0x22, UPT ;  /* 0x000000220400788c */ /* 0x000fc8000bf05270 */
[----:B------:R-:W-:Y:S02]  /*2ac0*/  USEL UR6, URZ, 0x1, UP0 ;  /* 0x00000001ff067887 */ /* 0x000fe40008000000 */
[----:B------:R-:W-:-:S04]  /*2ad0*/  USEL UR4, UR4, URZ, UP0 ;  /* 0x000000ff04047287 */ /* 0x000fc80008000000 */
[----:B------:R-:W-:Y:S01]  /*2ae0*/  ULEA UR5, UR4, UR7, 0x3 ;  /* 0x0000000704057291 */ /* 0x000fe2000f8e18ff */
[----:B------:R-:W-:-:S04]  /*2af0*/  LOP3.LUT R2, R12, UR6, RZ, 0x3c, !PT ;  /* 0x000000060c027c12 */ /* 0x000fc8000f8e3cff */
[----:B-1----:R-:W-:-:S04]  /*2b00*/  SHF.L.U32 R3, R2, 0x1f, RZ ;  /* 0x0000001f02037819 */ /* 0x002fc800000006ff */
[----:B------:R-:W1:Y:S02]  /*2b10*/  SYNCS.PHASECHK.TRANS64.TRYWAIT P0, [UR5], R3 ;  /* 0x00000003ff0075a7 */ /* 0x000e640008001105 */
[----:B-1----:R-:W-:Y:S05]  /*2b20*/  @!P0 BRA `(.L_x_45) ;  /* 0x0000006000b08947 */ /* 0x002fea0003800000 */
.L_x_150:
        /* <DEDUP_REMOVED lines=9> */
.L_x_152:
        /* <DEDUP_REMOVED lines=9> */
.L_x_154:
        /* <DEDUP_REMOVED lines=9> */
.L_x_156:
        /* <DEDUP_REMOVED lines=9> */
.L_x_158:
        /* <DEDUP_REMOVED lines=9> */
.L_x_160:
        /* <DEDUP_REMOVED lines=9> */
.L_x_162:
        /* <DEDUP_REMOVED lines=9> */
.L_x_164:
        /* <DEDUP_REMOVED lines=9> */
.L_x_166:
        /* <DEDUP_REMOVED lines=9> */
.L_x_168:
        /* <DEDUP_REMOVED lines=9> */
.L_x_170:
        /* <DEDUP_REMOVED lines=9> */
.L_x_172:
        /* <DEDUP_REMOVED lines=9> */
.L_x_174:
        /* <DEDUP_REMOVED lines=9> */
.L_x_176:
        /* <DEDUP_REMOVED lines=9> */
.L_x_178:
        /* <DEDUP_REMOVED lines=9> */
.L_x_180:
        /* <DEDUP_REMOVED lines=9> */
.L_x_182:
        /* <DEDUP_REMOVED lines=9> */
.L_x_184:
        /* <DEDUP_REMOVED lines=9> */
.L_x_186:
        /* <DEDUP_REMOVED lines=9> */
.L_x_188:
        /* <DEDUP_REMOVED lines=9> */
.L_x_190:
        /* <DEDUP_REMOVED lines=9> */
.L_x_192:
        /* <DEDUP_REMOVED lines=9> */
.L_x_194:
        /* <DEDUP_REMOVED lines=9> */
.L_x_196:
        /* <DEDUP_REMOVED lines=9> */
.L_x_198:
        /* <DEDUP_REMOVED lines=9> */
.L_x_200:
        /* <DEDUP_REMOVED lines=9> */
.L_x_202:
        /* <DEDUP_REMOVED lines=9> */
.L_x_204:
        /* <DEDUP_REMOVED lines=9> */
.L_x_206:
        /* <DEDUP_REMOVED lines=9> */
.L_x_208:
        /* <DEDUP_REMOVED lines=9> */
.L_x_210:
        /* <DEDUP_REMOVED lines=9> */
.L_x_212:
[----:B------:R-:W-:-:S04]  /*3ca0*/  UIADD3 UR4, UPT, UPT, UR4, 0x1, URZ ;  /* 0x0000000104047890 */ /* 0x000fc8000fffe0ff */
[----:B------:R-:W-:-:S04]  /*3cb0*/  UISETP.NE.AND UP0, UPT, UR4, 0x22, UPT ;  /* 0x000000220400788c */ /* 0x000fc8000bf05270 */
[----:B------:R-:W-:Y:S02]  /*3cc0*/  USEL UR5, URZ, 0x1, UP0 ;  /* 0x00000001ff057887 */ /* 0x000fe40008000000 */
[----:B------:R-:W-:-:S04]  /*3cd0*/  USEL UR4, UR4, URZ, UP0 ;  /* 0x000000ff04047287 */ /* 0x000fc80008000000 */
[----:B------:R-:W-:Y:S01]  /*3ce0*/  ULEA UR4, UR4, UR7, 0x3 ;  /* 0x0000000704047291 */ /* 0x000fe2000f8e18ff */
[----:B-1----:R-:W-:-:S04]  /*3cf0*/  LOP3.LUT R3, R2, UR5, RZ, 0x3c, !PT ;  /* 0x0000000502037c12 */ /* 0x002fc8000f8e3cff */
[----:B------:R-:W-:Y:S01]  /*3d00*/  SHF.L.U32 R3, R3, 0x1f, RZ ;  /* 0x0000001f03037819 */ /* 0x000fe200000006ff */
[----:B------:R-:W-:-:S07]  /*3d10*/  IMAD.U32 R0, RZ, RZ, UR4 ;  /* 0x00000004ff007e24 */ /* 0x000fce000f8e00ff */
.L_x_77:
[----:B-1----:R1:W3:Y:S02]  /*3d20*/  SYNCS.PHASECHK.TRANS64.TRYWAIT P0, [R0+URZ], R3 ;  /* 0x00000003000075a7 */ /* 0x0022e400080011ff */
[----:B---3--:R-:W-:Y:S05]  /*3d30*/  @!P0 NANOSLEEP.SYNCS 0x989680 ;  /* 0x009896800000895d */ /* 0x008fea0003900000 */
[----:B------:R-:W3:Y:S02]  /*3d40*/  @!P0 SYNCS.PHASECHK.TRANS64 P0, [R0+URZ], R3 ;  /* 0x00000003000085a7 */ /* 0x000ee400080010ff */
[----:B--23--:R-:W-:Y:S05]  /*3d50*/  @P0 EXIT ;  /* 0x000000000000094d */ /* 0x00cfea0003800000 */
[----:B------:R-:W-:Y:S05]  /*3d60*/  BRA `(.L_x_77) ;  /* 0xfffffffc00ec7947 */ /* 0x000fea000383ffff */
.L_x_23:
[----:B------:R-:W2:Y:S02]  /*3d70*/  S2UR UR4, SR_CgaCtaId ;  /* 0x00000000000479c3 */ /* 0x000ea40000008800 */
[----:B--2---:R-:W-:-:S04]  /*3d80*/  UISETP.NE.AND UP0, UPT, UR4, URZ, UPT ;  /* 0x000000ff0400728c */ /* 0x004fc8000bf05270 */
[----:B------:R-:W-:-:S09]  /*3d90*/  UISETP.NE.OR UP0, UPT, UR18, 0x1, UP0 ;  /* 0x000000011200788c */ /* 0x000fd20008705670 */
[----:B------:R-:W-:Y:S05]  /*3da0*/  BRA.U UP0, `(.L_x_78) ;  /* 0x00000005004c7547 */ /* 0x000fea000b800000 */
[----:B------:R-:W2:Y:S01]  /*3db0*/  S2UR UR5, SR_CgaCtaId ;  /* 0x00000000000579c3 */ /* 0x000ea20000008800 */
[----:B------:R-:W-:Y:S01]  /*3dc0*/  UMOV UR4, 0x400 ;  /* 0x0000040000047882 */ /* 0x000fe20000000000 */
[----:B------:R-:W-:Y:S01]  /*3dd0*/  ISETP.GE.U32.AND P2, PT, R0, 0x2, PT ;  /* 0x000000020000780c */ /* 0x000fe20003f46070 */
[----:B------:R-:W-:Y:S01]  /*3de0*/  IMAD.MOV.U32 R12, RZ, RZ, 0x1 ;  /* 0x00000001ff0c7424 */ /* 0x000fe200078e00ff */
[----:B------:R-:W-:Y:S02]  /*3df0*/  CS2R R10, SRZ ;  /* 0x00000000000a7805 */ /* 0x000fe4000001ff00 */
[----:B------:R-:W-:Y:S01]  /*3e00*/  CS2R R8, SRZ ;  /* 0x0000000000087805 */ /* 0x000fe2000001ff00 */
[----:B--2---:R-:W-:-:S03]  /*3e10*/  ULEA UR6, UR5, UR4, 0x18 ;  /* 0x0000000405067291 */ /* 0x004fc6000f8ec0ff */
[----:B------:R-:W-:-:S09]  /*3e20*/  UMOV UR5, URZ ;  /* 0x000000ff00057c82 */ /* 0x000fd20008000000 */
.L_x_82:
[----:B------:R-:W-:Y:S02]  /*3e30*/  LEA R2, R8, UR6, 0x3 ;  /* 0x0000000608027c11 */ /* 0x000fe4000f8e18ff */
[----:B------:R-:W-:-:S03]  /*3e40*/  SHF.L.U32 R5, R9, 0x1f, RZ ;  /* 0x0000001f09057819 */ /* 0x000fc600000006ff */
[----:B------:R-:W-:Y:S01]  /*3e50*/  VIADD R4, R2, 0x2c0 ;  /* 0x000002c002047836 */ /* 0x000fe20000000000 */
[----:B------:R-:W2:Y:S02]  /*3e60*/  SYNCS.PHASECHK.TRANS64.TRYWAIT P0, [R2+URZ+0x2b0], R5 ;  /* 0x0002b005020075a7 */ /* 0x000ea400080011ff */
[----:B--2---:R-:W-:Y:S05]  /*3e70*/  @!P0 BRA `(.L_x_79) ;  /* 0x0000005800dc8947 */ /* 0x004fea0003800000 */
.L_x_213:
[----:B------:R-:W-:Y:S01]  /*3e80*/  ULEA UR4, UR5, UR6, 0x3 ;  /* 0x0000000605047291 */ /* 0x000fe2000f8e18ff */
[----:B------:R-:W-:Y:S02]  /*3e90*/  PRMT R4, RZ, 0x654, R4 ;  /* 0x00000654ff047816 */ /* 0x000fe40000000004 */
[----:B--2---:R-:W-:Y:S01]  /*3ea0*/  SHF.L.U32 R5, R12, 0x1f, RZ ;  /* 0x0000001f0c057819 */ /* 0x004fe200000006ff */
[----:B------:R-:W-:Y:S01]  /*3eb0*/  UIADD3 UR7, UPT, UPT, UR4, 0x250, URZ ;  /* 0x0000025004077890 */ /* 0x000fe2000fffe0ff */
[----:B------:R2:W-:Y:S05]  /*3ec0*/  SYNCS.ARRIVE.TRANS64.RED.A1T0 RZ, [R4+URZ], RZ ;  /* 0x000000ff04ff79a7 */ /* 0x0005ea00081004ff */
[----:B------:R-:W-:Y:S01]  /*3ed0*/  IMAD.U32 R7, RZ, RZ, UR7 ;  /* 0x00000007ff077e24 */ /* 0x000fe2000f8e00ff */
[----:B------:R-:W3:Y:S04]  /*3ee0*/  SYNCS.PHASECHK.TRANS64.TRYWAIT P0, [UR4+0x260], R5 ;  /* 0x00026005ff0075a7 */ /* 0x000ee80008001104 */
[----:B------:R-:W-:Y:S01]  /*3ef0*/  PRMT R6, R0, 0x654, R7 ;  /* 0x0000065400067816 */ /* 0x000fe20000000007 */
[----:B--2---:R-:W-:Y:S01]  /*3f00*/  @!P2 IMAD.MOV.U32 R4, RZ, RZ, 0x10 ;  /* 0x00000010ff04a424 */ /* 0x004fe200078e00ff */
[----:B---3--:R-:W-:Y:S06]  /*3f10*/  @!P0 BRA `(.L_x_80) ;  /* 0x0000005800c88947 */ /* 0x008fec0003800000 */
.L_x_215:
[----:B------:R-:W-:Y:S01]  /*3f20*/  ULEA UR8, UR5, UR6, 0x4 ;  /* 0x0000000605087291 */ /* 0x000fe2000f8e20ff */
[----:B------:R-:W-:Y:S01]  /*3f30*/  SEL R3, R6, R3, !P2 ;  /* 0x0000000306037207 */ /* 0x000fe20005000000 */
[----:B------:R-:W-:Y:S01]  /*3f40*/  UIADD3 UR9, UPT, UPT, UR4, 0x250, URZ ;  /* 0x0000025004097890 */ /* 0x000fe2000fffe0ff */
[----:B--2---:R-:W-:Y:S01]  /*3f50*/  LEA R2, R11, UR6, 0x3 ;  /* 0x000000060b027c11 */ /* 0x004fe2000f8e18ff */
[----:B------:R-:W-:Y:S01]  /*3f60*/  UIADD3 UR8, UPT, UPT, UR8, 0x2e0, URZ ;  /* 0x000002e008087890 */ /* 0x000fe2000fffe0ff */
[----:B------:R-:W-:Y:S01]  /*3f70*/  SHF.L.U32 R5, R10, 0x1f, RZ ;  /* 0x0000001f0a057819 */ /* 0x000fe200000006ff */
[----:B------:R2:W-:Y:S01]  /*3f80*/  @!P2 SYNCS.ARRIVE.TRANS64.RED RZ, [R3+URZ], R4 ;  /* 0x0000000403ffa9a7 */ /* 0x0005e200080004ff */
[----:B------:R-:W-:Y:S01]  /*3f90*/  UIADD3 UR4, UPT, UPT, UR5, 0x1, URZ ;  /* 0x0000000105047890 */ /* 0x000fe2000fffe0ff */
[----:B------:R-:W-:-:S03]  /*3fa0*/  VIADD R8, R8, 0x1 ;  /* 0x0000000108087836 */ /* 0x000fc60000000000 */
[----:B------:R-:W-:Y:S02]  /*3fb0*/  UISETP.NE.AND UP0, UPT, UR4, 0x2, UPT ;  /* 0x000000020400788c */ /* 0x000fe4000bf05270 */
[----:B------:R-:W-:Y:S06]  /*3fc0*/  UGETNEXTWORKID.BROADCAST [UR8], [UR9] ;  /* 0x00000000080073ca */ /* 0x000fec0008000100 */
[----:B------:R-:W-:Y:S01]  /*3fd0*/  USEL UR7, URZ, 0x1, UP0 ;  /* 0x00000001ff077887 */ /* 0x000fe20008000000 */
[----:B------:R-:W-:Y:S01]  /*3fe0*/  ISETP.NE.AND P0, PT, R8, 0x2, PT ;  /* 0x000000020800780c */ /* 0x000fe20003f05270 */
[----:B------:R-:W-:Y:S01]  /*3ff0*/  USEL UR5, UR4, URZ, UP0 ;  /* 0x000000ff04057287 */ /* 0x000fe20008000000 */
[----:B------:R-:W3:Y:S03]  /*4000*/  SYNCS.PHASECHK.TRANS64.TRYWAIT P1, [R2+URZ+0x250], R5 ;  /* 0x00025005020075a7 */ /* 0x000ee600080211ff */
[----:B------:R-:W-:Y:S01]  /*4010*/  LOP3.LUT R12, R12, UR7, RZ, 0x3c, !PT ;  /* 0x000000070c0c7c12 */ /* 0x000fe2000f8e3cff */
[----:B--23--:R-:W-:Y:S07]  /*4020*/  @!P1 BRA `(.L_x_81) ;  /* 0x00000058009c9947 */ /* 0x00cfee0003800000 */
.L_x_216:
[C---:B------:R-:W-:Y:S01]  /*4030*/  LEA R4, R11.reuse, UR6, 0x4 ;  /* 0x000000060b047c11 */ /* 0x040fe2000f8e20ff */
[----:B--2---:R-:W-:Y:S01]  /*4040*/  VIADD R2, R2, 0x260 ;  /* 0x0000026002027836 */ /* 0x004fe20000000000 */
[----:B------:R-:W-:Y:S01]  /*4050*/  SEL R8, R8, RZ, P0 ;  /* 0x000000ff08087207 */ /* 0x000fe20000000000 */
[----:B------:R-:W-:-:S03]  /*4060*/  VIADD R11, R11, 0x1 ;  /* 0x000000010b0b7836 */ /* 0x000fc60000000000 */
[----:B------:R-:W2:Y:S01]  /*4070*/  LDS.128 R4, [R4+0x2e0] ;  /* 0x0002e00004047984 */ /* 0x000ea20000000c00 */
[----:B------:R-:W-:Y:S02]  /*4080*/  PRMT R2, RZ, 0x654, R2 ;  /* 0x00000654ff027816 */ /* 0x000fe40000000002 */
[C---:B------:R-:W-:Y:S01]  /*4090*/  ISETP.NE.AND P1, PT, R11.reuse, 0x2, PT ;  /* 0x000000020b00780c */ /* 0x040fe20003f25270 */
[----:B------:R-:W-:Y:S01]  /*40a0*/  @!PT LDS RZ, [RZ] ;  /* 0x00000000fffff984 */ /* 0x000fe20000000800 */
[----:B------:R-:W-:Y:S01]  /*40b0*/  @!PT LDS RZ, [RZ] ;  /* 0x00000000fffff984 */ /* 0x000fe20000000800 */
[----:B------:R-:W-:Y:S01]  /*40c0*/  @!PT LDS RZ, [RZ] ;  /* 0x00000000fffff984 */ /* 0x000fe20000000800 */
[----:B------:R-:W-:Y:S01]  /*40d0*/  @!PT LDS RZ, [RZ] ;  /* 0x00000000fffff984 */ /* 0x000fe20000000800 */
[----:B------:R3:W-:Y:S06]  /*40e0*/  MEMBAR.ALL.CTA ;  /* 0x0000000000007992 */ /* 0x0007ec0000008000 */
[----:B---3--:R-:W3:Y:S01]  /*40f0*/  FENCE.VIEW.ASYNC.S ;  /* 0x00000000000073c6 */ /* 0x008ee20000000000 */
[----:B------:R-:W-:Y:S01]  /*4100*/  SEL R11, R11, RZ, P1 ;  /* 0x000000ff0b0b7207 */ /* 0x000fe20000800000 */
[----:B---3--:R3:W-:Y:S01]  /*4110*/  SYNCS.ARRIVE.TRANS64.RED.A1T0 RZ, [R2+URZ], RZ ;  /* 0x000000ff02ff79a7 */ /* 0x0087e200081004ff */
[----:B--2---:R-:W-:-:S02]  /*4120*/  LOP3.LUT P3, RZ, R6, 0x1, RZ, 0xc0, !PT ;  /* 0x0000000106ff7812 */ /* 0x004fc4000786c0ff */
[----:B------:R-:W-:-:S04]  /*4130*/  SEL R5, RZ, 0x1, P1 ;  /* 0x00000001ff057807 */ /* 0x000fc80000800000 */
[----:B------:R-:W-:Y:S02]  /*4140*/  LOP3.LUT R10, R10, R5, RZ, 0x3c, !PT ;  /* 0x000000050a0a7212 */ /* 0x000fe400078e3cff */
[----:B---3--:R-:W-:-:S04]  /*4150*/  SEL R2, RZ, 0x1, P0 ;  /* 0x00000001ff027807 */ /* 0x008fc80000000000 */
[----:B------:R-:W-:Y:S01]  /*4160*/  LOP3.LUT R9, R9, R2, RZ, 0x3c, !PT ;  /* 0x0000000209097212 */ /* 0x000fe200078e3cff */
[----:B------:R-:W-:Y:S06]  /*4170*/  @P3 BRA `(.L_x_82) ;  /* 0xfffffffc002c3947 */ /* 0x000fec000383ffff */
[----:B------:R-:W-:Y:S01]  /*4180*/  ULEA UR4, UR5, UR6, 0x3 ;  /* 0x0000000605047291 */ /* 0x000fe2000f8e18ff */
[----:B------:R-:W-:-:S08]  /*4190*/  SHF.L.U32 R3, R12, 0x1f, RZ ;  /* 0x0000001f0c037819 */ /* 0x000fd000000006ff */
[----:B------:R-:W2:Y:S02]  /*41a0*/  SYNCS.PHASECHK.TRANS64 P0, [UR4+0x260], R3 ;  /* 0x00026003ff0075a7 */ /* 0x000ea40008001004 */
[----:B--2---:R-:W-:Y:S05]  /*41b0*/  @P0 BRA `(.L_x_83) ;  /* 0x0000000000080947 */ /* 0x004fea0003800000 */
[----:B------:R-:W2:Y:S02]  /*41c0*/  SYNCS.PHASECHK.TRANS64.TRYWAIT P0, [UR4+0x260], R3 ;  /* 0x00026003ff0075a7 */ /* 0x000ea40008001104 */
[----:B--2---:R-:W-:Y:S05]  /*41d0*/  @!P0 BRA `(.L_x_84) ;  /* 0x0000005800448947 */ /* 0x004fea0003800000 */
.L_x_83:
[----:B------:R-:W-:-:S04]  /*41e0*/  UIADD3 UR7, UPT, UPT, UR5, 0x1, URZ ;  /* 0x0000000105077890 */ /* 0x000fc8000fffe0ff */
[----:B------:R-:W-:-:S04]  /*41f0*/  UISETP.NE.AND UP0, UPT, UR7, 0x2, UPT ;  /* 0x000000020700788c */ /* 0x000fc8000bf05270 */
[----:B------:R-:W-:Y:S02]  /*4200*/  USEL UR8, URZ, 0x1, UP0 ;  /* 0x00000001ff087887 */ /* 0x000fe40008000000 */
[----:B------:R-:W-:-:S04]  /*4210*/  USEL UR7, UR7, URZ, UP0 ;  /* 0x000000ff07077287 */ /* 0x000fc80008000000 */
[----:B------:R-:W-:Y:S01]  /*4220*/  ULEA UR7, UR7, UR6, 0x3 ;  /* 0x0000000607077291 */ /* 0x000fe2000f8e18ff */
[----:B--2---:R-:W-:-:S04]  /*4230*/  LOP3.LUT R3, R12, UR8, RZ, 0x3c, !PT ;  /* 0x000000080c037c12 */ /* 0x004fc8000f8e3cff */
[----:B------:R-:W-:-:S04]  /*4240*/  SHF.L.U32 R0, R3, 0x1f, RZ ;  /* 0x0000001f03007819 */ /* 0x000fc800000006ff */
[----:B------:R-:W2:Y:S02]  /*4250*/  SYNCS.PHASECHK.TRANS64 P0, [UR7+0x260], R0 ;  /* 0x00026000ff0075a7 */ /* 0x000ea40008001007 */
[----:B-12---:R-:W-:Y:S05]  /*4260*/  @P0 EXIT ;  /* 0x000000000000094d */ /* 0x006fea0003800000 */
[----:B------:R-:W-:Y:S02]  /*4270*/  SHF.L.U32 R3, R3, 0x1f, RZ ;  /* 0x0000001f03037819 */ /* 0x000fe400000006ff */
[----:B------:R-:W-:-:S07]  /*4280*/  MOV R0, UR7 ;  /* 0x0000000700007c02 */ /* 0x000fce0008000f00 */
.L_x_85:
[----:B-1----:R1:W2:Y:S02]  /*4290*/  SYNCS.PHASECHK.TRANS64.TRYWAIT P0, [R0+URZ+0x260], R3 ;  /* 0x00026003000075a7 */ /* 0x0022a400080011ff */
[----:B--2---:R-:W-:Y:S05]  /*42a0*/  @!P0 NANOSLEEP.SYNCS 0x989680 ;  /* 0x009896800000895d */ /* 0x004fea0003900000 */
[----:B------:R-:W2:Y:S02]  /*42b0*/  @!P0 SYNCS.PHASECHK.TRANS64 P0, [R0+URZ+0x260], R3 ;  /* 0x00026003000085a7 */ /* 0x000ea400080010ff */
[----:B--2---:R-:W-:Y:S05]  /*42c0*/  @P0 EXIT ;  /* 0x000000000000094d */ /* 0x004fea0003800000 */
[----:B------:R-:W-:Y:S05]  /*42d0*/  BRA `(.L_x_85) ;  /* 0xfffffffc00ec7947 */ /* 0x000fea000383ffff */
.L_x_78:
[----:B------:R-:W-:Y:S05]  /*42e0*/  BRA.U UP5, `(.L_x_86) ;  /* 0x0000000d05847547 */ /* 0x000fea000b800000 */
[----:B------:R-:W2:Y:S01]  /*42f0*/  S2UR UR7, SR_CgaCtaId ;  /* 0x00000000000779c3 */ /* 0x000ea20000008800 */
[----:B------:R-:W-:Y:S01]  /*4300*/  UMOV UR4, 0x40 ;  /* 0x0000004000047882 */ /* 0x000fe20000000000 */
[----:B------:R-:W-:Y:S01]  /*4310*/  NOP ;  /* 0x0000000000007918 */ /* 0x000fe20000000000 */
[----:B------:R-:W-:Y:S01]  /*4320*/  UMOV UR6, 0x400 ;  /* 0x0000040000067882 */ /* 0x000fe20000000000 */
[----:B--2---:R-:W-:Y:S02]  /*4330*/  ULEA UR5, UR7, UR4, 0x18 ;  /* 0x0000000407057291 */ /* 0x004fe4000f8ec0ff */
[----:B------:R-:W-:-:S07]  /*4340*/  ULEA UR6, UR7, UR6, 0x18 ;  /* 0x0000000607067291 */ /* 0x000fce000f8ec0ff */
[----:B------:R-:W2:Y:S02]  /*4350*/  LDS.U8 R0, [UR5+0x1c] ;  /* 0x00001c05ff007984 */ /* 0x000ea40008000000 */
[----:B--2---:R-:W-:-:S13]  /*4360*/  ISETP.NE.AND P0, PT, R0, RZ, PT ;  /* 0x000000ff0000720c */ /* 0x004fda0003f05270 */
[----:B------:R-:W-:Y:S05]  /*4370*/  @P0 BRA `(.L_x_87) ;  /* 0x0000000000580947 */ /* 0x000fea0003800000 */
[----:B------:R-:W-:-:S13]  /*4380*/  ELECT P0, URZ, PT ;  /* 0x0000000000ff782f */ /* 0x000fda0003800000 */
[----:B------:R-:W-:Y:S05]  /*4390*/  @!P0 BRA `(.L_x_88) ;  /* 0x0000000000608947 */ /* 0x000fea0003800000 */
[----:B------:R-:W-:Y:S01]  /*43a0*/  UMOV UR4, 0x10 ;  /* 0x0000001000047882 */ /* 0x000fe20000000000 */
[----:B------:R-:W-:Y:S01]  /*43b0*/  HFMA2 R0, -RZ, RZ, 0, 5.9604644775390625e-08 ;  /* 0x00000001ff007431 */ /* 0x000fe200000001ff */
[----:B------:R-:W-:-:S03]  /*43c0*/  MOV R3, 0xffff ;  /* 0x0000ffff00037802 */ /* 0x000fc60000000f00 */
[----:B------:R-:W-:Y:S04]  /*43d0*/  DEPBAR.LE SB2, 0x36 ;  /* 0x0000ad800000791a */ /* 0x000fe80000000000 */
[----:B------:R-:W2:Y:S02]  /*43e0*/  UTCATOMSWS.FIND_AND_SET.ALIGN UP0, UR4, UR4 ;  /* 0x00000004000475e3 */ /* 0x000ea40008000800 */
[----:B--2---:R-:W-:Y:S01]  /*43f0*/  MOV R4, UR4 ;  /* 0x0000000400047c02 */ /* 0x004fe20008000f00 */
[----:B------:R-:W-:Y:S06]  /*4400*/  BRA.U UP0, `(.L_x_89) ;  /* 0x0000000100187547 */ /* 0x000fec000b800000 */
.L_x_90:
[----:B------:R-:W-:Y:S05]  /*4410*/  NANOSLEEP 0x64 ;  /* 0x000000640000795d */ /* 0x000fea0003800000 */
[----:B------:R-:W-:-:S05]  /*4420*/  UMOV UR4, 0x10 ;  /* 0x0000001000047882 */ /* 0x000fca0000000000 */
[----:B------:R-:W-:Y:S04]  /*4430*/  DEPBAR.LE SB2, 0x36 ;  /* 0x0000ad800000791a */ /* 0x000fe80000000000 */
[----:B------:R-:W2:Y:S02]  /*4440*/  UTCATOMSWS.FIND_AND_SET.ALIGN UP0, UR4, UR4 ;  /* 0x00000004000475e3 */ /* 0x000ea40008000800 */
[----:B--2---:R-:W-:Y:S01]  /*4450*/  MOV R4, UR4 ;  /* 0x0000000400047c02 */ /* 0x004fe20008000f00 */
[----:B------:R-:W-:Y:S05]  /*4460*/  BRA.U !UP0, `(.L_x_90) ;  /* 0xfffffffd08e87547 */ /* 0x000fea000b83ffff */
.L_x_89:
[-C--:B------:R-:W-:Y:S02]  /*4470*/  SHF.L.U32 R3, R3, R4.reuse, RZ ;  /* 0x0000000403037219 */ /* 0x080fe400000006ff */
[----:B------:R-:W-:Y:S01]  /*4480*/  SHF.L.U32 R0, R0, R4, RZ ;  /* 0x0000000400007219 */ /* 0x000fe200000006ff */
[----:B------:R-:W-:Y:S02]  /*4490*/  IMAD.SHL.U32 R4, R4, 0x20, RZ ;  /* 0x0000002004047824 */ /* 0x000fe400078e00ff */
[----:B------:R2:W-:Y:S04]  /*44a0*/  ATOMS.OR RZ, [UR5+0x14], R3 ;  /* 0x00001403ffff798c */ /* 0x0005e8000b000005 */
[----:B------:R2:W-:Y:S04]  /*44b0*/  ATOMS.OR RZ, [UR5+0x18], R0 ;  /* 0x00001800ffff798c */ /* 0x0005e8000b000005 */
[----:B------:R2:W-:Y:S01]  /*44c0*/  STS [UR6+0x300], R4 ;  /* 0x00030004ff007988 */ /* 0x0005e20008000806 */
[----:B------:R-:W-:Y:S05]  /*44d0*/  BRA `(.L_x_88) ;  /* 0x0000000000107947 */ /* 0x000fea0003800000 */
.L_x_87:
[----:B------:R-:W-:Y:S02]  /*44e0*/  MOV R0, 0xffffffff ;  /* 0xffffffff00007802 */ /* 0x000fe40000000f00 */
[----:B------:R-:W-:-:S03]  /*44f0*/  MOV R4, 0x4520 ;  /* 0x0000452000047802 */ /* 0x000fc60000000f00 */
[----:B------:R2:W-:Y:S04]  /*4500*/  STS [UR6+0x300], R0 ;  /* 0x00030000ff007988 */ /* 0x0005e80008000806 */
[----:B-12--5:R-:W-:Y:S05]  /*4510*/  CALL.REL.NOINC `($__internal_1_$__cuda_sm10x_tcgen05_guardrail_trap_phase_invalid_during_alloc) ;  /* 0x0000005c00007944 */ /* 0x026fea0003c00000 */
.L_x_88:
[----:B------:R-:W-:Y:S05]  /*4520*/  WARPSYNC.ALL ;  /* 0x0000000000007948 */ /* 0x000fea0003800000 */
[----:B------:R-:W3:Y:S01]  /*4530*/  S2UR UR4, SR_CgaCtaId ;  /* 0x00000000000479c3 */ /* 0x000ee20000008800 */
[----:B------:R-:W-:Y:S01]  /*4540*/  UMOV UR13, 0x400 ;  /* 0x00000400000d7882 */ /* 0x000fe20000000000 */
[----:B------:R-:W-:-:S06]  /*4550*/  NOP ;  /* 0x0000000000007918 */ /* 0x000fcc0000000000 */
[----:B------:R-:W-:Y:S06]  /*4560*/  BAR.ARV 0x6, 0xa0 ;  /* 0x0182800000007b1d */ /* 0x000fec0000002000 */
[----:B------:R-:W4:Y:S01]  /*4570*/  LDCU UR5, c[0x0][0x38c] ;  /* 0x00007180ff0577ac */ /* 0x000f220008000800 */
[----:B------:R-:W-:Y:S01]  /*4580*/  LOP3.LUT R2, R2, 0xffff, RZ, 0xc0, !PT ;  /* 0x0000ffff02027812 */ /* 0x000fe200078ec0ff */
[----:B------:R-:W-:Y:S01]  /*4590*/  IMAD.MOV.U32 R11, RZ, RZ, 0x1 ;  /* 0x00000001ff0b7424 */ /* 0x000fe200078e00ff */
[----:B------:R-:W-:Y:S01]  /*45a0*/  CS2R R8, SRZ ;  /* 0x0000000000087805 */ /* 0x000fe2000001ff00 */
[----:B------:R-:W1:Y:S01]  /*45b0*/  LDCU UR8, c[0x0][0x38c] ;  /* 0x00007180ff0877ac */ /* 0x000e620008000800 */
[----:B------:R-:W-:Y:S01]  /*45c0*/  R2UR UR15, R2 ;  /* 0x00000000020f72ca */ /* 0x000fe200000e0000 */
[----:B------:R-:W-:Y:S01]  /*45d0*/  IMAD.MOV.U32 R10, RZ, RZ, RZ ;  /* 0x000000ffff0a7224 */ /* 0x000fe200078e00ff */
[----:B------:R-:W-:Y:S01]  /*45e0*/  UMOV UR18, URZ ;  /* 0x000000ff00127c82 */ /* 0x000fe20008000000 */
[----:B------:R-:W-:Y:S01]  /*45f0*/  UMOV UR10, URZ ;  /* 0x000000ff000a7c82 */ /* 0x000fe20008000000 */
[----:B---3--:R-:W-:Y:S01]  /*4600*/  ULEA UR13, UR4, UR13, 0x18 ;  /* 0x0000000d040d7291 */ /* 0x008fe2000f8ec0ff */
[----:B------:R-:W-:Y:S01]  /*4610*/  UMOV UR20, 0x0 ;  /* 0x0000000000147882 */ /* 0x000fe20000000000 */
[----:B------:R-:W-:-:S02]  /*4620*/  UMOV UR21, 0x4200010 ;  /* 0x0420001000157882 */ /* 0x000fc40000000000 */
[----:B------:R-:W-:Y:S02]  /*4630*/  UIADD3 UR6, UPT, UPT, UR13, 0x4600, URZ ;  /* 0x000046000d067890 */ /* 0x000fe4000fffe0ff */
[----:B------:R-:W-:Y:S02]  /*4640*/  UIADD3 UR7, UPT, UPT, UR13, 0x15600, URZ ;  /* 0x000156000d077890 */ /* 0x000fe4000fffe0ff */
[----:B----4-:R-:W-:Y:S01]  /*4650*/  UIADD3 UR5, UPT, UPT, UR5, 0x1f, URZ ;  /* 0x0000001f05057890 */ /* 0x010fe2000fffe0ff */
[----:B--2---:R-:W2:Y:S01]  /*4660*/  LDS R0, [UR13+0x300] ;  /* 0x0003000dff007984 */ /* 0x004ea20008000800 */
[----:B------:R-:W-:Y:S02]  /*4670*/  USHF.R.U32.HI UR6, URZ, 0x4, UR6 ;  /* 0x00000004ff067899 */ /* 0x000fe40008011606 */
[----:B------:R-:W-:Y:S02]  /*4680*/  USHF.R.S32.HI UR4, URZ, 0x1f, UR5 ;  /* 0x0000001fff047899 */ /* 0x000fe40008011405 */
[----:B------:R-:W-:-:S02]  /*4690*/  ULOP3.LUT UR6, UR6, 0x3fff, URZ, 0xc0, !UPT ;  /* 0x00003fff06067892 */ /* 0x000fc4000f8ec0ff */
[----:B------:R-:W-:Y:S02]  /*46a0*/  ULEA.HI UR4, UR4, UR5, URZ, 0x5 ;  /* 0x0000000504047291 */ /* 0x000fe4000f8f28ff */
[----:B------:R-:W-:Y:S02]  /*46b0*/  USHF.R.U32.HI UR5, URZ, 0x4, UR7 ;  /* 0x00000004ff057899 */ /* 0x000fe40008011607 */
[----:B------:R-:W-:Y:S02]  /*46c0*/  USHF.R.S32.HI UR22, URZ, 0x5, UR4 ;  /* 0x00000005ff167899 */ /* 0x000fe40008011404 */
[----:B------:R-:W-:Y:S02]  /*46d0*/  ULOP3.LUT UR5, UR5, 0x3fff, URZ, 0xc0, !UPT ;  /* 0x00003fff05057892 */ /* 0x000fe4000f8ec0ff */
[----:B------:R-:W-:Y:S02]  /*46e0*/  UISETP.LT.AND UP0, UPT, UR22, 0x1, UPT ;  /* 0x000000011600788c */ /* 0x000fe4000bf01270 */
[----:B------:R-:W-:-:S02]  /*46f0*/  ULOP3.LUT UR16, UR6, 0x10000, URZ, 0xfc, !UPT ;  /* 0x0001000006107892 */ /* 0x000fc4000f8efcff */
[----:B------:R-:W-:Y:S02]  /*4700*/  USEL UR23, UR22, 0x1, !UP0 ;  /* 0x0000000116177887 */ /* 0x000fe4000c000000 */
[----:B------:R-:W-:Y:S02]  /*4710*/  ULOP3.LUT UR17, UR5, 0x10000, URZ, 0xfc, !UPT ;  /* 0x0001000005117892 */ /* 0x000fe4000f8efcff */
[----:B------:R-:W-:Y:S02]  /*4720*/  UIADD3 UR23, UPT, UPT, -UR23, URZ, URZ ;  /* 0x000000ff17177290 */ /* 0x000fe4000fffe1ff */
[----:B-1----:R-:W-:Y:S01]  /*4730*/  UISETP.GE.AND UP4, UPT, UR8, 0x1, UPT ;  /* 0x000000010800788c */ /* 0x002fe2000bf86270 */
[----:B--2---:R-:W-:-:S15]  /*4740*/  R2UR UR24, R0 ;  /* 0x00000000001872ca */ /* 0x004fde00000e0000 */
.L_x_97:
[----:B------:R-:W-:Y:S02]  /*4750*/  LEA R0, R10, UR13, 0x3 ;  /* 0x0000000d0a007c11 */ /* 0x000fe4000f8e18ff */
[----:B------:R-:W-:Y:S02]  /*4760*/  SHF.L.U32 R5, R9, 0x1f, RZ ;  /* 0x0000001f09057819 */ /* 0x000fe400000006ff */
[----:B------:R-:W-:Y:S01]  /*4770*/  PLOP3.LUT P0, PT, PT, PT, UP4, 0x80, 0x8 ;  /* 0x000000000008781c */ /* 0x000fe20003f0f048 */
[----:B------:R-:W-:Y:S01]  /*4780*/  VIADD R3, R0, 0x260 ;  /* 0x0000026000037836 */ /* 0x000fe20000000000 */
[----:B-1----:R-:W1:Y:S02]  /*4790*/  SYNCS.PHASECHK.TRANS64.TRYWAIT P1, [R0+URZ+0x250], R5 ;  /* 0x00025005000075a7 */ /* 0x002e6400080211ff */
[----:B-1-3--:R-:W-:Y:S09]  /*47a0*/  @!P1 BRA `(.L_x_91) ;  /* 0x0000005000e89947 */ /* 0x00aff20003800000 */
.L_x_218:
[----:B------:R-:W-:Y:S01]  /*47b0*/  LEA R4, R10, UR13, 0x4 ;  /* 0x0000000d0a047c11 */ /* 0x000fe2000f8e20ff */
[----:B------:R-:W-:Y:S01]  /*47c0*/  @UP4 ULEA UR4, UR10, UR13, 0x3 ;  /* 0x0000000d0a044291 */ /* 0x000fe2000f8e18ff */
[----:B------:R-:W-:Y:S01]  /*47d0*/  PLOP3.LUT P2, PT, PT, PT, PT, 0x80, 0x8 ;  /* 0x000000000008781c */ /* 0x000fe20003f4f070 */
[----:B------:R-:W-:Y:S01]  /*47e0*/  ULEA UR19, UR18, UR13, 0x3 ;  /* 0x0000000d12137291 */ /* 0x000fe2000f8e18ff */
[----:B------:R-:W-:Y:S02]  /*47f0*/  PRMT R3, RZ, 0x654, R3 ;  /* 0x00000654ff037816 */ /* 0x000fe40000000003 */
[----:B-1----:R-:W1:Y:S01]  /*4800*/  LDS.128 R4, [R4+0x2e0] ;  /* 0x0002e00004047984 */ /* 0x002e620000000c00 */
[----:B------:R-:W-:Y:S02]  /*4810*/  @P0 SHF.L.U32 R2, R8, 0x1f, RZ ;  /* 0x0000001f08020819 */ /* 0x000fe400000006ff */
[----:B------:R-:W-:Y:S01]  /*4820*/  SHF.L.U32 R0, R11, 0x1f, RZ ;  /* 0x0000001f0b007819 */ /* 0x000fe200000006ff */
[----:B------:R-:W-:Y:S01]  /*4830*/  @!PT LDS RZ, [RZ] ;  /* 0x00000000fffff984 */ /* 0x000fe20000000800 */
[----:B------:R-:W-:Y:S01]  /*4840*/  @!PT LDS RZ, [RZ] ;  /* 0x00000000fffff984 */ /* 0x000fe20000000800 */
[----:B------:R-:W-:Y:S01]  /*4850*/  @!PT LDS RZ, [RZ] ;  /* 0x00000000fffff984 */ /* 0x000fe20000000800 */
[----:B------:R-:W-:Y:S01]  /*4860*/  @!PT LDS RZ, [RZ] ;  /* 0x00000000fffff984 */ /* 0x000fe20000000800 */
[----:B------:R2:W-:Y:S06]  /*4870*/  MEMBAR.ALL.CTA ;  /* 0x0000000000007992 */ /* 0x0005ec0000008000 */
[----:B--2---:R-:W2:Y:S02]  /*4880*/  FENCE.VIEW.ASYNC.S ;  /* 0x00000000000073c6 */ /* 0x004ea40000000000 */
[----:B--2---:R2:W-:Y:S01]  /*4890*/  SYNCS.ARRIVE.TRANS64.RED.A1T0 RZ, [R3+URZ], RZ ;  /* 0x000000ff03ff79a7 */ /* 0x0045e200081004ff */
[----:B------:R2:W3:Y:S01]  /*48a0*/  @P0 SYNCS.PHASECHK.TRANS64.TRYWAIT P2, [UR4], R2 ;  /* 0x00000002ff0005a7 */ /* 0x0004e20008041104 */
[----:B-1----:R-:W-:Y:S01]  /*48b0*/  LOP3.LUT P1, RZ, R6, 0x1, RZ, 0xc0, !PT ;  /* 0x0000000106ff7812 */ /* 0x002fe2000782c0ff */
[----:B------:R-:W1:Y:S02]  /*48c0*/  SYNCS.PHASECHK.TRANS64.TRYWAIT P0, [UR19+0x290], R0 ;  /* 0x00029000ff0075a7 */ /* 0x000e640008001113 */
[----:B-123--:R-:W-:Y:S10]  /*48d0*/  @!P0 BRA `(.L_x_92) ;  /* 0x0000005000b08947 */ /* 0x00eff40003800000 */
.L_x_220:
[----:B------:R-:W-:Y:S01]  /*48e0*/  IADD3 R10, PT, PT, R10, 0x1, RZ ;  /* 0x000000010a0a7810 */ /* 0x000fe20007ffe0ff */
[----:B------:R-:W-:Y:S06]  /*48f0*/  BRA.U !UP4, `(.L_x_93) ;  /* 0x000000010ca07547 */ /* 0x000fec000b800000 */
[----:B------:R-:W-:Y:S02]  /*4900*/  ULEA.HI UR4, UR18, UR18, URZ, 0x1 ;  /* 0x0000001212047291 */ /* 0x000fe4000f8f08ff */
[----:B------:R-:W-:Y:S02]  /*4910*/  UPLOP3.LUT UP2, UPT, UPT, UPT, UPT, 0x40, 0x4 ;  /* 0x000000000004789c */ /* 0x000fe40003f4e870 */
[----:B------:R-:W-:Y:S02]  /*4920*/  USHF.L.U32 UR5, UR4, 0x6, URZ ;  /* 0x0000000604057899 */ /* 0x000fe400080006ff */
[----:B------:R-:W-:Y:S02]  /*4930*/  ULOP3.LUT UR14, UR4, 0xffe, URZ, 0xc0, !UPT ;  /* 0x00000ffe040e7892 */ /* 0x000fe4000f8ec0ff */
[----:B------:R-:W-:Y:S02]  /*4940*/  ULOP3.LUT UR4, UR5, 0xffffff80, URZ, 0xc0, !UPT ;  /* 0xffffff8005047892 */ /* 0x000fe4000f8ec0ff */
[----:B------:R-:W-:-:S02]  /*4950*/  UIADD3 UR14, UPT, UPT, -UR14, UR18, URZ ;  /* 0x000000120e0e7290 */ /* 0x000fc4000fffe1ff */
[----:B------:R-:W-:Y:S01]  /*4960*/  UIADD3 UR4, UPT, UPT, UR24, UR4, URZ ;  /* 0x0000000418047290 */ /* 0x000fe2000fffe0ff */
[----:B------:R-:W-:Y:S01]  /*4970*/  UMOV UR12, UR23 ;  /* 0x00000017000c7c82 */ /* 0x000fe20008000000 */
[----:B------:R-:W-:Y:S02]  /*4980*/  UMOV UR11, UR22 ;  /* 0x00000016000b7c82 */ /* 0x000fe40008000000 */
[----:B------:R-:W-:Y:S01]  /*4990*/  ULEA UR14, UR14, UR4, 0x14 ;  /* 0x000000040e0e7291 */ /* 0x000fe2000f8ea0ff */
[----:B------:R-:W-:-:S11]  /*49a0*/  UMOV UR5, UR10 ;  /* 0x0000000a00057c82 */ /* 0x000fd60008000000 */
.L_x_96:
[----:B------:R-:W-:Y:S02]  /*49b0*/  UIADD3 UR12, UPT, UPT, UR12, 0x1, URZ ;  /* 0x000000010c0c7890 */ /* 0x000fe4000fffe0ff */
[----:B--2---:R-:W-:Y:S02]  /*49c0*/  ULEA UR6, UR5, UR13, 0x3 ;  /* 0x0000000d05067291 */ /* 0x004fe4000f8e18ff */
[----:B------:R-:W-:Y:S01]  /*49d0*/  UISETP.NE.AND UP3, UPT, UR12, URZ, UPT ;  /* 0x000000ff0c00728c */ /* 0x000fe2000bf65270 */
[----:B---3--:R-:W-:Y:S10]  /*49e0*/  @P2 BRA `(.L_x_94) ;  /* 0x00000000000c2947 */ /* 0x008ff40003800000 */
[----:B-1----:R-:W-:Y:S04]  /*49f0*/  SHF.L.U32 R3, R8, 0x1f, RZ ;  /* 0x0000001f08037819 */ /* 0x002fe800000006ff */
[----:B------:R-:W1:Y:S02]  /*4a00*/  SYNCS.PHASECHK.TRANS64.TRYWAIT P0, [UR6], R3 ;  /* 0x00000003ff0075a7 */ /* 0x000e640008001106 */
[----:B-1----:R-:W-:Y:S05]  /*4a10*/  @!P0 BRA `(.L_x_95) ;  /* 0x0000005000788947 */ /* 0x002fea0003800000 */
.L_x_94:
[----:B------:R-:W-:Y:S01]  /*4a20*/  UISETP.NE.AND UP0, UPT, UR11, 0x1, UPT ;  /* 0x000000010b00788c */ /* 0x000fe2000bf05270 */
[----:B------:R-:W-:Y:S01]  /*4a30*/  PLOP3.LUT P2, PT, PT, PT, PT, 0x80, 0x8 ;  /* 0x000000000008781c */ /* 0x000fe20003f4f070 */
[----:B------:R-:W-:Y:S02]  /*4a40*/  UIADD3 UR4, UPT, UPT, UR5, 0x1, URZ ;  /* 0x0000000105047890 */ /* 0x000fe4000fffe0ff */
[----:B------:R-:W-:Y:S02]  /*4a50*/  ULEA UR8, UR5, UR17, 0x8 ;  /* 0x0000001105087291 */ /* 0x000fe4000f8e40ff */
[----:B------:R-:W-:Y:S01]  /*4a60*/  UISETP.NE.AND UP1, UPT, UR4, 0x22, UPT ;  /* 0x000000220400788c */ /* 0x000fe2000bf25270 */
[----:B------:R-:W-:Y:S01]  /*4a70*/  PLOP3.LUT P0, PT, PT, PT, UP0, 0x80, 0x8 ;  /* 0x000000000008781c */ /* 0x000fe20003f0f008 */
[----:B------:R-:W-:Y:S02]  /*4a80*/  UIADD3 UR11, UPT, UPT, UR11, -0x1, URZ ;  /* 0xffffffff0b0b7890 */ /* 0x000fe4000fffe0ff */
[----:B------:R-:W-:Y:S02]  /*4a90*/  USEL UR7, URZ, 0x1, UP1 ;  /* 0x00000001ff077887 */ /* 0x000fe40008800000 */
[----:B------:R-:W-:Y:S01]  /*4aa0*/  USEL UR10, UR4, URZ, UP1 ;  /* 0x000000ff040a7287 */ /* 0x000fe20008800000 */
[----:B------:R-:W-:Y:S03]  /*4ab0*/  UMOV UR9, 0xc0004010 ;  /* 0xc000401000097882 */ /* 0x000fe60000000000 */
[----:B------:R-:W-:Y:S01]  /*4ac0*/  @UP0 ULEA UR4, UR10, UR13, 0x3 ;  /* 0x0000000d0a040291 */ /* 0x000fe2000f8e18ff */
[----:B------:R-:W-:Y:S01]  /*4ad0*/  LOP3.LUT R8, R8, UR7, RZ, 0x3c, !PT ;  /* 0x0000000708087c12 */ /* 0x000fe2000f8e3cff */
[----:B------:R-:W-:Y:S03]  /*4ae0*/  UMOV UR7, 0xc0004010 ;  /* 0xc000401000077882 */ /* 0x000fe60000000000 */
[----:B-1----:R-:W-:Y:S04]  /*4af0*/  @P0 SHF.L.U32 R0, R8, 0x1f, RZ ;  /* 0x0000001f08000819 */ /* 0x002fe800000006ff */
[----:B------:R2:W3:Y:S01]  /*4b00*/  @P0 SYNCS.PHASECHK.TRANS64.TRYWAIT P2, [UR4], R0 ;  /* 0x00000000ff0005a7 */ /* 0x0004e20008041104 */
[----:B------:R-:W-:Y:S02]  /*4b10*/  UIADD3 UR4, UPT, UPT, UR6, 0x110, URZ ;  /* 0x0000011006047890 */ /* 0x000fe4000fffe0ff */
[----:B------:R-:W-:Y:S03]  /*4b20*/  ULEA UR6, UR5, UR16, 0x7 ;  /* 0x0000001005067291 */ /* 0x000fe6000f8e38ff */
[----:B------:R-:W-:Y:S06]  /*4b30*/  UMOV UR5, UR10 ;  /* 0x0000000a00057c82 */ /* 0x000fec0008000000 */
[----:B------:R2:W-:Y:S01]  /*4b40*/  UTCQMMA gdesc[UR6], gdesc[UR8], tmem[UR14], tmem[UR20], idesc[UR21], UP2 ;  /* 0x00ff1408060075ea */ /* 0x0005e2000900030e */
[----:B------:R-:W-:Y:S01]  /*4b50*/  UPLOP3.LUT UP2, UPT, UPT, UPT, UPT, 0x80, 0x8 ;  /* 0x000000000008789c */ /* 0x000fe20003f4f070 */
[----:B------:R2:W-:Y:S01]  /*4b60*/  UTCBAR.MULTICAST [UR4], URZ, UR15 ;  /* 0x000000ff040073e9 */ /* 0x0005e2000800080f */
[----:B------:R-:W-:Y:S09]  /*4b70*/  BRA.U UP3, `(.L_x_96) ;  /* 0xfffffffd038c7547 */ /* 0x000ff2000b83ffff */
.L_x_93:
[----:B--2---:R-:W-:Y:S01]  /*4b80*/  UIADD3 UR4, UPT, UPT, UR18, 0x1, URZ ;  /* 0x0000000112047890 */ /* 0x004fe2000fffe0ff */
[C---:B------:R-:W-:Y:S01]  /*4b90*/  ISETP.NE.AND P0, PT, R10.reuse, 0x2, PT ;  /* 0x000000020a00780c */ /* 0x040fe20003f05270 */
[----:B------:R-:W-:Y:S02]  /*4ba0*/  UIADD3 UR5, UPT, UPT, UR19, 0x270, URZ ;  /* 0x0000027013057890 */ /* 0x000fe4000fffe0ff */
[----:B------:R-:W-:Y:S01]  /*4bb0*/  UISETP.NE.AND UP0, UPT, UR4, 0x4, UPT ;  /* 0x000000040400788c */ /* 0x000fe2000bf05270 */
[----:B-1----:R-:W-:Y:S02]  /*4bc0*/  SEL R0, RZ, 0x1, P0 ;  /* 0x00000001ff007807 */ /* 0x002fe40000000000 */
[----:B------:R-:W-:Y:S01]  /*4bd0*/  SEL R10, R10, RZ, P0 ;  /* 0x000000ff0a0a7207 */ /* 0x000fe20000000000 */
[----:B------:R-:W-:Y:S01]  /*4be0*/  USEL UR6, URZ, 0x1, UP0 ;  /* 0x00000001ff067887 */ /* 0x000fe20008000000 */
[----:B------:R-:W-:Y:S01]  /*4bf0*/  LOP3.LUT R9, R9, R0, RZ, 0x3c, !PT ;  /* 0x0000000009097212 */ /* 0x000fe200078e3cff */
[----:B------:R-:W-:Y:S01]  /*4c00*/  USEL UR18, UR4, URZ, UP0 ;  /* 0x000000ff04127287 */ /* 0x000fe20008000000 */
[----:B------:R1:W-:Y:S03]  /*4c10*/  UTCBAR [UR5], URZ ;  /* 0x000000ff050073e9 */ /* 0x0003e600080000ff */
[----:B------:R-:W-:Y:S01]  /*4c20*/  LOP3.LUT R11, R11, UR6, RZ, 0x3c, !PT ;  /* 0x000000060b0b7c12 */ /* 0x000fe2000f8e3cff */
[----:B------:R-:W-:Y:S07]  /*4c30*/  @P1 BRA `(.L_x_97) ;  /* 0xfffffff800c41947 */ /* 0x000fee000383ffff */
[----:B------:R-:W2:Y:S01]  /*4c40*/  S2UR UR8, SR_CgaCtaId ;  /* 0x00000000000879c3 */ /* 0x000ea20000008800 */
[----:B------:R-:W-:Y:S01]  /*4c50*/  ELECT P0, URZ, PT ;  /* 0x0000000000ff782f */ /* 0x000fe20003800000 */
[----:B------:R-:W-:Y:S01]  /*4c60*/  IMAD.MOV.U32 R0, RZ, RZ, 0x1 ;  /* 0x00000001ff007424 */ /* 0x000fe200078e00ff */
[----:B------:R-:W-:Y:S01]  /*4c70*/  UIADD3 UR13, UPT, UPT, UR13, 0x290, URZ ;  /* 0x000002900d0d7890 */ /* 0x000fe2000fffe0ff */
[----:B------:R-:W-:Y:S01]  /*4c80*/  SHF.L.U32 R3, R11, 0x1f, RZ ;  /* 0x0000001f0b037819 */ /* 0x000fe200000006ff */
[----:B------:R-:W-:-:S03]  /*4c90*/  UMOV UR4, 0x40 ;  /* 0x0000004000047882 */ /* 0x000fc60000000000 */
[----:B------:R-:W-:Y:S01]  /*4ca0*/  UVIRTCOUNT.DEALLOC.SMPOOL 0x80 ;  /* 0x000000800000784c */ /* 0x000fe20000000000 */
[----:B--2---:R-:W-:Y:S02]  /*4cb0*/  ULEA UR8, UR8, UR4, 0x18 ;  /* 0x0000000408087291 */ /* 0x004fe4000f8ec0ff */
[----:B------:R-:W-:-:S07]  /*4cc0*/  ULEA UR4, UR18, UR13, 0x3 ;  /* 0x0000000d12047291 */ /* 0x000fce000f8e18ff */
[----:B------:R2:W-:Y:S02]  /*4cd0*/  @P0 STS.U8 [UR8+0x1c], R0 ;  /* 0x00001c00ff000988 */ /* 0x0005e40008000008 */
[----:B------:R-:W4:Y:S02]  /*4ce0*/  SYNCS.PHASECHK.TRANS64.TRYWAIT P0, [UR4], R3 ;  /* 0x00000003ff0075a7 */ /* 0x000f240008001104 */
[----:B--2-4-:R-:W-:Y:S05]  /*4cf0*/  @!P0 BRA `(.L_x_98) ;  /* 0x0000004c00d88947 */ /* 0x014fea0003800000 */
.L_x_223:
[----:B------:R-:W-:-:S04]  /*4d00*/  UIADD3 UR4, UPT, UPT, UR18, 0x1, URZ ;  /* 0x0000000112047890 */ /* 0x000fc8000fffe0ff */
[----:B------:R-:W-:-:S04]  /*4d10*/  UISETP.NE.AND UP0, UPT, UR4, 0x4, UPT ;  /* 0x000000040400788c */ /* 0x000fc8000bf05270 */
[----:B------:R-:W-:Y:S02]  /*4d20*/  USEL UR6, URZ, 0x1, UP0 ;  /* 0x00000001ff067887 */ /* 0x000fe40008000000 */
[----:B------:R-:W-:-:S04]  /*4d30*/  USEL UR4, UR4, URZ, UP0 ;  /* 0x000000ff04047287 */ /* 0x000fc80008000000 */
[----:B-1----:R-:W-:Y:S01]  /*4d40*/  ULEA UR5, UR4, UR13, 0x3 ;  /* 0x0000000d04057291 */ /* 0x002fe2000f8e18ff */
[----:B------:R-:W-:-:S04]  /*4d50*/  LOP3.LUT R2, R11, UR6, RZ, 0x3c, !PT ;  /* 0x000000060b027c12 */ /* 0x000fc8000f8e3cff */
[----:B--2---:R-:W-:-:S04]  /*4d60*/  SHF.L.U32 R3, R2, 0x1f, RZ ;  /* 0x0000001f02037819 */ /* 0x004fc800000006ff */
[----:B------:R-:W1:Y:S02]  /*4d70*/  SYNCS.PHASECHK.TRANS64.TRYWAIT P0, [UR5], R3 ;  /* 0x00000003ff0075a7 */ /* 0x000e640008001105 */
[----:B-1----:R-:W-:Y:S05]  /*4d80*/  @!P0 BRA `(.L_x_99) ;  /* 0x0000004c00cc8947 */ /* 0x002fea0003800000 */
.L_x_225:
        /* <DEDUP_REMOVED lines=9> */
.L_x_227:
[----:B------:R-:W-:-:S04]  /*4e20*/  UIADD3 UR4, UPT, UPT, UR4, 0x1, URZ ;  /* 0x0000000104047890 */ /* 0x000fc8000fffe0ff */
[----:B------:R-:W-:-:S04]  /*4e30*/  UISETP.NE.AND UP0, UPT, UR4, 0x4, UPT ;  /* 0x000000040400788c */ /* 0x000fc8000bf05270 */
[----:B------:R-:W-:Y:S02]  /*4e40*/  USEL UR5, URZ, 0x1, UP0 ;  /* 0x00000001ff057887 */ /* 0x000fe40008000000 */
[----:B------:R-:W-:-:S04]  /*4e50*/  USEL UR4, UR4, URZ, UP0 ;  /* 0x000000ff04047287 */ /* 0x000fc80008000000 */
[----:B------:R-:W-:Y:S01]  /*4e60*/  ULEA UR4, UR4, UR13, 0x3 ;  /* 0x0000000d04047291 */ /* 0x000fe2000f8e18ff */
[----:B-1----:R-:W-:-:S04]  /*4e70*/  LOP3.LUT R3, R2, UR5, RZ, 0x3c, !PT ;  /* 0x0000000502037c12 */ /* 0x002fc8000f8e3cff */
[----:B------:R-:W-:-:S04]  /*4e80*/  SHF.L.U32 R3, R3, 0x1f, RZ ;  /* 0x0000001f03037819 */ /* 0x000fc800000006ff */
[----:B------:R-:W1:Y:S02]  /*4e90*/  SYNCS.PHASECHK.TRANS64.TRYWAIT P0, [UR4], R3 ;  /* 0x00000003ff0075a7 */ /* 0x000e640008001104 */
[----:B-1----:R-:W-:Y:S05]  /*4ea0*/  @!P0 BRA `(.L_x_101) ;  /* 0x0000004c00b48947 */ /* 0x002fea0003800000 */
.L_x_229:
[----:B------:R-:W-:Y:S01]  /*4eb0*/  NOP ;  /* 0x0000000000007918 */ /* 0x000fe20000000000 */
[----:B-1----:R-:W1:Y:S01]  /*4ec0*/  LDS R0, [UR8+0x14] ;  /* 0x00001408ff007984 */ /* 0x002e620008000800 */
[----:B------:R-:W-:Y:S01]  /*4ed0*/  ULOP3.LUT UR4, UR24, 0xffff, URZ, 0xc0, !UPT ;  /* 0x0000ffff18047892 */ /* 0x000fe2000f8ec0ff */
[----:B------:R-:W-:Y:S01]  /*4ee0*/  UMOV UR5, 0xffff ;  /* 0x0000ffff00057882 */ /* 0x000fe20000000000 */
[----:B------:R-:W-:Y:S02]  /*4ef0*/  UMOV UR6, 0x1 ;  /* 0x0000000100067882 */ /* 0x000fe40000000000 */
[----:B------:R-:W-:-:S04]  /*4f00*/  USHF.R.U32.HI UR4, URZ, 0x5, UR4 ;  /* 0x00000005ff047899 */ /* 0x000fc80008011604 */
[----:B------:R-:W-:Y:S02]  /*4f10*/  USHF.L.U32 UR5, UR5, UR4, URZ ;  /* 0x0000000405057299 */ /* 0x000fe400080006ff */
[----:B------:R-:W-:-:S04]  /*4f20*/  USHF.L.U32 UR4, UR6, UR4, URZ ;  /* 0x0000000406047299 */ /* 0x000fc800080006ff */
[----:B-1----:R-:W-:-:S04]  /*4f30*/  LOP3.LUT R0, R0, UR5, RZ, 0xc0, !PT ;  /* 0x0000000500007c12 */ /* 0x002fc8000f8ec0ff */
[----:B------:R-:W-:-:S13]  /*4f40*/  ISETP.NE.AND P0, PT, R0, UR5, PT ;  /* 0x0000000500007c0c */ /* 0x000fda000bf05270 */
[----:B------:R-:W-:Y:S05]  /*4f50*/  @P0 BRA `(.L_x_102) ;  /* 0x0000000000580947 */ /* 0x000fea0003800000 */
[----:B------:R-:W1:Y:S02]  /*4f60*/  LDS R0, [UR8+0x18] ;  /* 0x00001808ff007984 */ /* 0x000e640008000800 */
[----:B-1----:R-:W-:-:S04]  /*4f70*/  LOP3.LUT R0, R0, UR4, RZ, 0xc0, !PT ;  /* 0x0000000400007c12 */ /* 0x002fc8000f8ec0ff */
[----:B------:R-:W-:-:S13]  /*4f80*/  ISETP.NE.AND P0, PT, R0, UR4, PT ;  /* 0x0000000400007c0c */ /* 0x000fda000bf05270 */
[----:B------:R-:W-:Y:S05]  /*4f90*/  @P0 BRA `(.L_x_103) ;  /* 0x00000000003c0947 */ /* 0x000fea0003800000 */
[----:B------:R-:W1:Y:S01]  /*4fa0*/  S2R R2, SR_LANEID ;  /* 0x0000000000027919 */ /* 0x000e620000000000 */
[----:B------:R-:W-:Y:S01]  /*4fb0*/  ULOP3.LUT UR5, URZ, UR5, URZ, 0x33, !UPT ;  /* 0x00000005ff057292 */ /* 0x000fe2000f8e33ff */
[----:B------:R-:W-:Y:S01]  /*4fc0*/  LOP3.LUT R4, RZ, UR4, RZ, 0x33, !PT ;  /* 0x00000004ff047c12 */ /* 0x000fe2000f8e33ff */
[----:B------:R-:W-:Y:S02]  /*4fd0*/  VOTEU.ANY UR4, UPT, PT ;  /* 0x0000000000047886 */ /* 0x000fe400038e0100 */
[----:B------:R-:W-:Y:S01]  /*4fe0*/  UFLO.U32 UR4, UR4 ;  /* 0x00000004000472bd */ /* 0x000fe200080e0000 */
[----:B------:R-:W2:Y:S01]  /*4ff0*/  REDUX UR6, R4 ;  /* 0x00000000040673c4 */ /* 0x000ea20000000000 */
[----:B------:R-:W-:-:S06]  /*5000*/  IMAD.U32 R0, RZ, RZ, UR5 ;  /* 0x00000005ff007e24 */ /* 0x000fcc000f8e00ff */
[----:B------:R4:W-:Y:S01]  /*5010*/  UTCATOMSWS.AND URZ, UR5 ;  /* 0x0000000500ff79e3 */ /* 0x0009e20008000000 */
[----:B------:R-:W3:Y:S01]  /*5020*/  REDUX UR7, R0 ;  /* 0x00000000000773c4 */ /* 0x000ee20000000000 */
[----:B-1----:R-:W-:Y:S01]  /*5030*/  ISETP.EQ.U32.AND P0, PT, R2, UR4, PT ;  /* 0x0000000402007c0c */ /* 0x002fe2000bf02070 */
[----:B--2---:R-:W-:Y:S01]  /*5040*/  IMAD.U32 R2, RZ, RZ, UR6 ;  /* 0x00000006ff027e24 */ /* 0x004fe2000f8e00ff */
[----:B---3--:R-:W-:-:S11]  /*5050*/  MOV R3, UR7 ;  /* 0x0000000700037c02 */ /* 0x008fd60008000f00 */
[----:B------:R4:W-:Y:S04]  /*5060*/  @P0 ATOMS.AND RZ, [UR8+0x14], R3 ;  /* 0x00001403ffff098c */ /* 0x0009e8000a800008 */
[----:B------:R4:W-:Y:S01]  /*5070*/  @P0 ATOMS.AND RZ, [UR8+0x18], R2 ;  /* 0x00001802ffff098c */ /* 0x0009e2000a800008 */
[----:B------:R-:W-:Y:S05]  /*5080*/  BRA `(.L_x_104) ;  /* 0x0000000000147947 */ /* 0x000fea0003800000 */
.L_x_103:
[----:B------:R-:W-:Y:S02]  /*5090*/  MOV R2, 0x50b0 ;  /* 0x000050b000027802 */ /* 0x000fe40000000f00 */
[----:B---3-5:R-:W-:Y:S05]  /*50a0*/  CALL.REL.NOINC `($__internal_0_$__cuda_sm10x_tcgen05_guardrail_trap_col_being_dealloced_not_returned_by_alloc) ;  /* 0x0000005000107944 */ /* 0x028fea0003c00000 */
[----:B------:R-:W-:Y:S05]  /*50b0*/  BRA `(.L_x_104) ;  /* 0x0000000000087947 */ /* 0x000fea0003800000 */
.L_x_102:
[----:B------:R-:W-:Y:S02]  /*50c0*/  MOV R2, 0x50e0 ;  /* 0x000050e000027802 */ /* 0x000fe40000000f00 */
[----:B---3-5:R-:W-:Y:S05]  /*50d0*/  CALL.REL.NOINC `($__internal_2_$__cuda_sm10x_tcgen05_guardrail_trap_unallocated_columns_being_dealloced) ;  /* 0x00000050001c7944 */ /* 0x028fea0003c00000 */
.L_x_104:
[----:B------:R-:W-:Y:S01]  /*50e0*/  NOP ;  /* 0x0000000000007918 */ /* 0x000fe20000000000 */
[----:B----4-:R-:W-:Y:S05]  /*50f0*/  EXIT ;  /* 0x000000000000794d */ /* 0x010fea0003800000 */
.L_x_86:
[----:B------:R-:W-:-:S09]  /*5100*/  UISETP.NE.OR UP0, UPT, UR18, 0x3, !UP3 ;  /* 0x000000031200788c */ /* 0x000fd2000df05670 */
[----:B------:R-:W-:Y:S05]  /*5110*/  BRA.U UP0, `(.L_x_105) ;  /* 0x0000000d00ac7547 */ /* 0x000fea000b800000 */
[----:B------:R-:W2:Y:S01]  /*5120*/  LDCU.64 UR4, c[0x0][0x888] ;  /* 0x00011100ff0477ac */ /* 0x000ea20008000a00 */
[----:B------:R-:W3:Y:S01]  /*5130*/  S2UR UR10, SR_CgaCtaId ;  /* 0x00000000000a79c3 */ /* 0x000ee20000008800 */
[----:B------:R-:W-:Y:S02]  /*5140*/  HFMA2 R9, -RZ, RZ, 0, 0 ;  /* 0x00000000ff097431 */ /* 0x000fe400000001ff */
[----:B------:R-:W-:Y:S01]  /*5150*/  IMAD.MOV.U32 R11, RZ, RZ, 0x1 ;  /* 0x00000001ff0b7424 */ /* 0x000fe200078e00ff */
[----:B------:R-:W4:Y:S01]  /*5160*/  LDCU UR31, c[0x0][0x370] ;  /* 0x00006e00ff1f77ac */ /* 0x000f220008000800 */
[----:B------:R-:W-:Y:S01]  /*5170*/  IMAD.MOV.U32 R10, RZ, RZ, RZ ;  /* 0x000000ffff0a7224 */ /* 0x000fe200078e00ff */
[----:B------:R-:W-:Y:S01]  /*5180*/  MOV R3, 0x1000 ;  /* 0x0000100000037802 */ /* 0x000fe20000000f00 */
[----:B------:R-:W4:Y:S01]  /*5190*/  LDCU.128 UR32, c[0x0][0xb10] ;  /* 0x00016200ff2077ac */ /* 0x000f220008000c00 */
[----:B------:R-:W1:Y:S01]  /*51a0*/  LDC.64 R12, c[0x0][0x348] ;  /* 0x0000d200ff0c7b82 */ /* 0x000e620000000a00 */
[----:B------:R-:W3:Y:S01]  /*51b0*/  LDCU UR27, c[0x0][0x374] ;  /* 0x00006e80ff1b77ac */ /* 0x000ee20008000800 */
[----:B------:R-:W3:Y:S01]  /*51c0*/  LDCU.64 UR28, c[0x0][0x890] ;  /* 0x00011200ff1c77ac */ /* 0x000ee20008000a00 */
[----:B------:R-:W3:Y:S01]  /*51d0*/  LDCU UR15, c[0x0][0xb0c] ;  /* 0x00016180ff0f77ac */ /* 0x000ee20008000800 */
[----:B--2---:R-:W-:Y:S01]  /*51e0*/  UISETP.NE.U32.AND UP0, UPT, UR4, URZ, UPT ;  /* 0x000000ff0400728c */ /* 0x004fe2000bf05070 */
[----:B------:R-:W2:Y:S01]  /*51f0*/  LDCU UR43, c[0x0][0xb20] ;  /* 0x00016400ff2b77ac */ /* 0x000ea20008000800 */
[----:B------:R-:W2:Y:S01]  /*5200*/  LDCU UR4, c[0x0][0xb30] ;  /* 0x00016600ff0477ac */ /* 0x000ea20008000800 */
[----:B------:R-:W-:Y:S01]  /*5210*/  UMOV UR21, 0x400 ;  /* 0x0000040000157882 */ /* 0x000fe20000000000 */
[----:B----4-:R-:W-:-:S02]  /*5220*/  UIMAD.WIDE.U32 UR6, UR31, UR32, URZ ;  /* 0x000000201f0672a5 */ /* 0x010fc4000f8e00ff */
[----:B---3--:R-:W-:Y:S02]  /*5230*/  UIMAD.WIDE.U32 UR8, UR27, UR35, URZ ;  /* 0x000000231b0872a5 */ /* 0x008fe4000f8e00ff */
[----:B------:R-:W-:Y:S02]  /*5240*/  ULEA UR21, UR10, UR21, 0x18 ;  /* 0x000000150a157291 */ /* 0x000fe4000f8ec0ff */
[----:B------:R-:W-:Y:S02]  /*5250*/  UISETP.NE.U32.AND UP6, UPT, UR28, URZ, UPT ;  /* 0x000000ff1c00728c */ /* 0x000fe4000bfc5070 */
[----:B------:R-:W-:Y:S02]  /*5260*/  UIADD3 UR38, UPT, UPT, UR21, 0x228, URZ ;  /* 0x0000022815267890 */ /* 0x000fe4000fffe0ff */
[----:B------:R-:W-:Y:S02]  /*5270*/  UIADD3 UR17, UPT, UPT, UR21, 0x220, URZ ;  /* 0x0000022015117890 */ /* 0x000fe4000fffe0ff */
[----:B------:R-:W-:-:S02]  /*5280*/  UISETP.NE.AND.EX UP5, UPT, UR5, URZ, UPT, UP0 ;  /* 0x000000ff0500728c */ /* 0x000fc4000bfa5300 */
[----:B------:R-:W-:Y:S01]  /*5290*/  UISETP.NE.AND UP0, UPT, UR42, 0x1, UPT ;  /* 0x000000012a00788c */ /* 0x000fe2000bf05270 */
[----:B------:R-:W-:Y:S01]  /*52a0*/  UMOV UR41, UR7 ;  /* 0x0000000700297c82 */ /* 0x000fe20008000000 */
[----:B------:R-:W-:Y:S01]  /*52b0*/  UMOV UR40, UR9 ;  /* 0x0000000900287c82 */ /* 0x000fe20008000000 */
[----:B------:R-:W-:Y:S02]  /*52c0*/  USEL UR37, URZ, 0x1, UP4 ;  /* 0x00000001ff257887 */ /* 0x000fe4000a000000 */
[----:B------:R-:W-:Y:S02]  /*52d0*/  UISETP.NE.AND UP0, UPT, UR15, 0x1, UPT ;  /* 0x000000010f00788c */ /* 0x000fe4000bf05270 */
[----:B------:R-:W-:Y:S02]  /*52e0*/  UPLOP3.LUT UP4, UPT, UPT, UPT, UPT, 0x40, 0x4 ;  /* 0x000000000004789c */ /* 0x000fe40003f8e870 */
[----:B------:R-:W-:Y:S01]  /*52f0*/  UISETP.GE.AND UP2, UPT, UR42, 0x1, UPT ;  /* 0x000000012a00788c */ /* 0x000fe2000bf46270 */
[----:B------:R-:W3:Y:S01]  /*5300*/  LDCU.64 UR22, c[0x0][0xb28] ;  /* 0x00016500ff1677ac */ /* 0x000ee20008000a00 */
[----:B------:R-:W-:-:S02]  /*5310*/  UISETP.NE.AND.EX UP6, UPT, UR29, URZ, UPT, UP6 ;  /* 0x000000ff1d00728c */ /* 0x000fc4000bfc5360 */
[----:B------:R-:W-:Y:S02]  /*5320*/  UPRMT UR38, UR10, 0x654, UR38 ;  /* 0x000006540a267896 */ /* 0x000fe40008000026 */
[----:B------:R-:W-:Y:S02]  /*5330*/  UPRMT UR39, UR10, 0x654, UR17 ;  /* 0x000006540a277896 */ /* 0x000fe40008000011 */
[----:B------:R-:W-:Y:S02]  /*5340*/  USHF.R.U32.HI UR41, URZ, UR33, UR41 ;  /* 0x00000021ff297299 */ /* 0x000fe40008011629 */
[----:B--2---:R-:W-:Y:S02]  /*5350*/  USHF.R.U32.HI UR40, URZ, UR43, UR40 ;  /* 0x0000002bff287299 */ /* 0x004fe40008011628 */
[----:B------:R-:W-:Y:S02]  /*5360*/  UISETP.NE.AND UP0, UPT, UR34, 0x1, UPT ;  /* 0x000000012200788c */ /* 0x000fe4000bf05270 */
[----:B-1----:R-:W-:-:S11]  /*5370*/  UISETP.NE.AND UP3, UPT, UR4, 0x1, UPT ;  /* 0x000000010400788c */ /* 0x002fd6000bf65270 */
.L_x_114:
[C---:B------:R-:W-:Y:S02]  /*5380*/  LEA R8, R10.reuse, UR21, 0x3 ;  /* 0x000000150a087c11 */ /* 0x040fe4000f8e18ff */
[----:B------:R-:W-:Y:S02]  /*5390*/  SHF.L.U32 R5, R9, 0x1f, RZ ;  /* 0x0000001f09057819 */ /* 0x000fe400000006ff */
[----:B------:R-:W-:Y:S02]  /*53a0*/  LEA R6, R10, UR21, 0x4 ;  /* 0x000000150a067c11 */ /* 0x000fe4000f8e20ff */
[----:B-1----:R-:W1:Y:S02]  /*53b0*/  SYNCS.PHASECHK.TRANS64.TRYWAIT P0, [R8+URZ+0x250], R5 ;  /* 0x00025005080075a7 */ /* 0x002e6400080011ff */
[----:B-1----:R-:W-:Y:S05]  /*53c0*/  @!P0 BRA `(.L_x_106) ;  /* 0x0000004800848947 */ /* 0x002fea0003800000 */
.L_x_230:
[----:B-1----:R-:W1:Y:S01]  /*53d0*/  LDS.128 R4, [R6+0x2e0] ;  /* 0x0002e00006047984 */ /* 0x002e620000000c00 */
[----:B------:R-:W-:Y:S01]  /*53e0*/  UISETP.GE.AND UP0, UPT, UR42, 0x1, UPT ;  /* 0x000000012a00788c */ /* 0x000fe2000bf06270 */
[----:B------:R-:W-:Y:S01]  /*53f0*/  @!PT LDS RZ, [RZ] ;  /* 0x00000000fffff984 */ /* 0x000fe20000000800 */
[----:B------:R-:W-:Y:S01]  /*5400*/  @!PT LDS RZ, [RZ] ;  /* 0x00000000fffff984 */ /* 0x000fe20000000800 */
[----:B------:R-:W-:Y:S01]  /*5410*/  @!PT LDS RZ, [RZ] ;  /* 0x00000000fffff984 */ /* 0x000fe20000000800 */
[----:B------:R-:W-:Y:S01]  /*5420*/  @!PT LDS RZ, [RZ] ;  /* 0x00000000fffff984 */ /* 0x000fe20000000800 */
[----:B------:R2:W-:Y:S06]  /*5430*/  MEMBAR.ALL.CTA ;  /* 0x0000000000007992 */ /* 0x0005ec0000008000 */
[----:B--2---:R-:W2:Y:S01]  /*5440*/  FENCE.VIEW.ASYNC.S ;  /* 0x00000000000073c6 */ /* 0x004ea20000000000 */
[----:B-1----:R-:W-:Y:S11]  /*5450*/  LOP3.LUT P0, RZ, R6, 0x1, RZ, 0xc0, !PT ;  /* 0x0000000106ff7812 */ /* 0x002ff6000780c0ff */
[----:B------:R-:W-:Y:S02]  /*5460*/  @!UPT UIADD3 URZ, UPT, UPT, URZ, URZ, URZ ;  /* 0x000000fffffff290 */ /* 0x000fe4000fffe0ff */
[----:B--2---:R-:W-:Y:S01]  /*5470*/  VOTEU.ANY UP2, P0 ;  /* 0x0000000000ff7886 */ /* 0x004fe20000040100 */
[----:B------:R-:W-:Y:S11]  /*5480*/  PLOP3.LUT P0, PT, PT, PT, UP2, 0x80, 0x8 ;  /* 0x000000000008781c */ /* 0x000ff60003f0f028 */
[----:B------:R-:W-:Y:S02]  /*5490*/  @!UPT UIADD3 URZ, UPT, UPT, URZ, URZ, URZ ;  /* 0x000000fffffff290 */ /* 0x000fe4000fffe0ff */
[----:B------:R-:W-:Y:S02]  /*54a0*/  @P0 SHF.R.U32.HI R0, RZ, 0x10, R5 ;  /* 0x00000010ff000819 */ /* 0x000fe40000011605 */
[----:B------:R-:W-:Y:S02]  /*54b0*/  @P0 MOV R2, R4 ;  /* 0x0000000400020202 */ /* 0x000fe40000000f00 */
[----:B------:R-:W-:Y:S01]  /*54c0*/  @P0 R2UR UR4, R0 ;  /* 0x00000000000402ca */ /* 0x000fe200000e0000 */
[----:B------:R-:W-:Y:S01]  /*54d0*/  VIADD R0, R8, 0x260 ;  /* 0x0000026008007836 */ /* 0x000fe20000000000 */
[----:B------:R-:W-:Y:S02]  /*54e0*/  @P0 LOP3.LUT R4, R5, 0xffff, RZ, 0xc0, !PT ;  /* 0x0000ffff05040812 */ /* 0x000fe400078ec0ff */
[----:B------:R-:W-:Y:S02]  /*54f0*/  @P0 R2UR UR6, R2 ;  /* 0x00000000020602ca */ /* 0x000fe400000e0000 */
[----:B------:R-:W-:Y:S02]  /*5500*/  PRMT R0, RZ, 0x654, R0 ;  /* 0x00000654ff007816 */ /* 0x000fe40000000000 */
[----:B------:R-:W-:Y:S02]  /*5510*/  @P0 R2UR UR5, R4 ;  /* 0x00000000040502ca */ /* 0x000fe400000e0000 */
[----:B------:R1:W-:Y:S03]  /*5520*/  SYNCS.ARRIVE.TRANS64.RED.A1T0 RZ, [R0+URZ], RZ ;  /* 0x000000ff00ff79a7 */ /* 0x0003e600081004ff */
[----:B------:R-:W-:Y:S04]  /*5530*/  @UP2 UMOV UR26, UR4 ;  /* 0x00000004001a2c82 */ /* 0x000fe80008000000 */
[----:B------:R-:W-:Y:S04]  /*5540*/  @UP2 UMOV UR14, UR6 ;  /* 0x00000006000e2c82 */ /* 0x000fe80008000000 */
[----:B------:R-:W-:Y:S01]  /*5550*/  @UP2 UMOV UR13, UR5 ;  /* 0x00000005000d2c82 */ /* 0x000fe20008000000 */
[----:B------:R-:W-:Y:S05]  /*5560*/  BRA.U !UP0, `(.L_x_107) ;  /* 0x0000000108c07547 */ /* 0x000fea000b800000 */
[----:B------:R-:W-:Y:S02]  /*5570*/  UIMAD.WIDE.U32 UR8, UR13, UR35, URZ ;  /* 0x000000230d0872a5 */ /* 0x000fe4000f8e00ff */
[----:B------:R-:W-:Y:S02]  /*5580*/  UP2UR UR12, UPR, URZ, 0x4 ;  /* 0x00000004ff0c7883 */ /* 0x000fe40008000000 */
[----:B------:R-:W-:Y:S02]  /*5590*/  UISETP.NE.AND UP2, UPT, UR34, 0x1, UPT ;  /* 0x000000012200788c */ /* 0x000fe4000bf45270 */
[----:B------:R-:W-:Y:S02]  /*55a0*/  UIMAD.WIDE.U32 UR10, UR14, UR32, URZ ;  /* 0x000000200e0a72a5 */ /* 0x000fe4000f8e00ff */
[----:B------:R-:W-:Y:S02]  /*55b0*/  USEL UR4, UR27, UR40, !UP2 ;  /* 0x000000281b047287 */ /* 0x000fe4000d000000 */
[----:B------:R-:W-:Y:S02]  /*55c0*/  UISETP.NE.AND UP0, UPT, UR15, 0x1, UPT ;  /* 0x000000010f00788c */ /* 0x000fe4000bf05270 */
[----:B------:R-:W-:Y:S02]  /*55d0*/  UP2UR UR16, UPR, URZ, 0x2 ;  /* 0x00000002ff107883 */ /* 0x000fe40008000000 */
[----:B------:R-:W-:Y:S02]  /*55e0*/  UISETP.NE.AND UP1, UPT, UR42, 0x1, UPT ;  /* 0x000000012a00788c */ /* 0x000fe4000bf25270 */
[----:B---3--:R-:W-:Y:S02]  /*55f0*/  UIMAD.WIDE.U32 UR18, UR4, UR22, URZ ;  /* 0x00000016041272a5 */ /* 0x008fe4000f8e00ff */
[----:B------:R-:W-:Y:S01]  /*5600*/  USEL UR7, UR31, UR41, !UP0 ;  /* 0x000000291f077287 */ /* 0x000fe2000c000000 */
[----:B------:R-:W-:Y:S02]  /*5610*/  UMOV UR5, UR9 ;  /* 0x0000000900057c82 */ /* 0x000fe40008000000 */
[----:B------:R-:W-:Y:S02]  /*5620*/  USHF.R.U32.HI UR6, URZ, UR43, UR5 ;  /* 0x0000002bff067299 */ /* 0x000fe40008011605 */
[----:B------:R-:W-:Y:S02]  /*5630*/  UIMAD.WIDE.U32 UR24, UR7, UR22, URZ ;  /* 0x00000016071872a5 */ /* 0x000fe4000f8e00ff */
[----:B------:R-:W-:Y:S02]  /*5640*/  USEL UR6, UR13, UR6, !UP2 ;  /* 0x000000060d067287 */ /* 0x000fe4000d000000 */
[----:B------:R-:W-:Y:S01]  /*5650*/  UISETP.NE.AND UP2, UPT, UR12, URZ, UPT ;  /* 0x000000ff0c00728c */ /* 0x000fe2000bf45270 */
[----:B------:R-:W-:Y:S01]  /*5660*/  UMOV UR5, UR11 ;  /* 0x0000000b00057c82 */ /* 0x000fe20008000000 */
[----:B------:R-:W-:Y:S02]  /*5670*/  UIMAD.WIDE.U32 UR10, UR6, UR22, URZ ;  /* 0x00000016060a72a5 */ /* 0x000fe4000f8e00ff */
[----:B------:R-:W-:Y:S03]  /*5680*/  USHF.R.U32.HI UR8, URZ, UR33, UR5 ;  /* 0x00000021ff087299 */ /* 0x000fe60008011605 */
[----:B------:R-:W-:Y:S02]  /*5690*/  UMOV UR5, UR19 ;  /* 0x0000001300057c82 */ /* 0x000fe40008000000 */
[----:B------:R-:W-:Y:S03]  /*56a0*/  @UP1 USHF.R.U32.HI UR4, URZ, UR23, UR5 ;  /* 0x00000017ff041299 */ /* 0x000fe60008011605 */
[----:B------:R-:W-:Y:S01]  /*56b0*/  UMOV UR5, UR25 ;  /* 0x0000001900057c82 */ /* 0x000fe20008000000 */
[----:B------:R-:W-:Y:S02]  /*56c0*/  UIMAD UR4, UR42, UR4, URZ ;  /* 0x000000042a0472a4 */ /* 0x000fe4000f8e02ff */
[----:B------:R-:W-:Y:S02]  /*56d0*/  @UP1 USHF.R.U32.HI UR7, URZ, UR23, UR5 ;  /* 0x00000017ff071299 */ /* 0x000fe40008011605 */
[----:B------:R-:W-:Y:S02]  /*56e0*/  USEL UR5, UR14, UR8, !UP0 ;  /* 0x000000080e057287 */ /* 0x000fe4000c000000 */
[----:B------:R-:W-:Y:S02]  /*56f0*/  UIMAD UR8, UR42, UR7, URZ ;  /* 0x000000072a0872a4 */ /* 0x000fe4000f8e02ff */
[----:B------:R-:W-:Y:S03]  /*5700*/  UISETP.GE.AND UP0, UPT, UR6, UR4, UPT ;  /* 0x000000040600728c */ /* 0x000fe6000bf06270 */
[----:B------:R-:W-:Y:S01]  /*5710*/  UMOV UR4, UR11 ;  /* 0x0000000b00047c82 */ /* 0x000fe20008000000 */
[----:B------:R-:W-:Y:S02]  /*5720*/  UISETP.GE.OR UP0, UPT, UR5, UR8, UP0 ;  /* 0x000000080500728c */ /* 0x000fe40008706670 */
[----:B------:R-:W-:Y:S02]  /*5730*/  USHF.R.U32.HI UR4, URZ, UR23, UR4 ;  /* 0x00000017ff047299 */ /* 0x000fe40008011604 */
[----:B------:R-:W-:Y:S02]  /*5740*/  UIMAD.WIDE.U32 UR8, UR5, UR22, URZ ;  /* 0x00000016050872a5 */ /* 0x000fe4000f8e00ff */
[----:B------:R-:W-:Y:S04]  /*5750*/  USEL UR10, UR6, UR4, !UP1 ;  /* 0x00000004060a7287 */ /* 0x000fe8000c800000 */
[----:B------:R-:W-:Y:S01]  /*5760*/  UIADD3 UR11, UPT, UPT, -UR10, URZ, URZ ;  /* 0x000000ff0a0b7290 */ /* 0x000fe2000fffe1ff */
[----:B------:R-:W-:Y:S02]  /*5770*/  @!UP0 UMOV UR4, UR9 ;  /* 0x0000000900048c82 */ /* 0x000fe40008000000 */
[----:B------:R-:W-:Y:S02]  /*5780*/  @!UP0 USHF.R.U32.HI UR4, URZ, UR23, UR4 ;  /* 0x00000017ff048299 */ /* 0x000fe40008011604 */
[----:B------:R-:W-:Y:S02]  /*5790*/  UIMAD UR8, UR42, UR11, UR6 ;  /* 0x0000000b2a0872a4 */ /* 0x000fe4000f8e0206 */
[----:B------:R-:W-:Y:S02]  /*57a0*/  @!UP0 USEL UR4, UR5, UR4, !UP1 ;  /* 0x0000000405048287 */ /* 0x000fe4000c800000 */
[----:B------:R-:W-:Y:S02]  /*57b0*/  UISETP.NE.AND UP1, UPT, UR16, URZ, UPT ;  /* 0x000000ff1000728c */ /* 0x000fe4000bf25270 */
[----:B------:R-:W-:Y:S02]  /*57c0*/  @!UP0 UIMAD UR8, UR7, UR8, UR4 ;  /* 0x00000008070882a4 */ /* 0x000fe4000f8e0204 */
[----:B------:R-:W-:Y:S02]  /*57d0*/  @!UP0 UIADD3 UR9, UPT, UPT, UR10, -UR4, URZ ;  /* 0x800000040a098290 */ /* 0x000fe4000fffe0ff */
[----:B------:R-:W-:Y:S02]  /*57e0*/  UIADD3 UR4, UPT, UPT, -UR5, URZ, URZ ;  /* 0x000000ff05047290 */ /* 0x000fe4000fffe1ff */
[----:B------:R-:W-:Y:S02]  /*57f0*/  UIADD3 UR7, UPT, UPT, -UR6, URZ, URZ ;  /* 0x000000ff06077290 */ /* 0x000fe4000fffe1ff */
[----:B------:R-:W-:Y:S02]  /*5800*/  @!UP0 UIMAD UR6, UR9, UR42, UR5 ;  /* 0x0000002a090682a4 */ /* 0x000fe4000f8e0205 */
[----:B------:R-:W-:Y:S02]  /*5810*/  UIMAD UR14, UR15, UR4, UR14 ;  /* 0x000000040f0e72a4 */ /* 0x000fe4000f8e020e */
[----:B------:R-:W-:Y:S01]  /*5820*/  UIMAD UR13, UR34, UR7, UR13 ;  /* 0x00000007220d72a4 */ /* 0x000fe2000f8e020d */
[----:B------:R-:W-:Y:S02]  /*5830*/  @!UP0 UMOV UR5, UR8 ;  /* 0x0000000800058c82 */ /* 0x000fe40008000000 */
[----:B------:R-:W-:Y:S02]  /*5840*/  UIMAD UR14, UR5, UR15, UR14 ;  /* 0x0000000f050e72a4 */ /* 0x000fe4000f8e020e */
[----:B------:R-:W-:Y:S11]  /*5850*/  UIMAD UR13, UR6, UR34, UR13 ;  /* 0x00000022060d72a4 */ /* 0x000ff6000f8e020d */
[----:B------:R-:W-:Y:S01]  /*5860*/  @!UPT UIADD3 URZ, UPT, UPT, URZ, URZ, URZ ;  /* 0x000000fffffff290 */ /* 0x000fe2000fffe0ff */
.L_x_107:
[----:B------:R-:W2:Y:S01]  /*5870*/  @!UP3 LDCU.128 UR8, c[0x0][0xb10] ;  /* 0x00016200ff08b7ac */ /* 0x000ea20008000c00 */
[----:B------:R-:W-:Y:S02]  /*5880*/  ISETP.NE.U32.AND P0, PT, RZ, UR28, PT ;  /* 0x0000001cff007c0c */ /* 0x000fe4000bf05070 */
[----:B------:R-:W-:Y:S02]  /*5890*/  SHF.L.U32 R4, R11, 0x1f, RZ ;  /* 0x0000001f0b047819 */ /* 0x000fe400000006ff */
[----:B------:R-:W-:Y:S01]  /*58a0*/  ISETP.NE.AND.EX P0, PT, RZ, UR29, PT, P0 ;  /* 0x0000001dff007c0c */ /* 0x000fe2000bf05300 */
[----:B------:R-:W4:Y:S01]  /*58b0*/  @!UP3 LDCU UR5, c[0x0][0xb0c] ;  /* 0x00016180ff05b7ac */ /* 0x000f220008000800 */
[----:B------:R-:W-:Y:S02]  /*58c0*/  USHF.L.U32 UR19, UR20, 0x6, URZ ;  /* 0x0000000614137899 */ /* 0x000fe400080006ff */
[----:B------:R-:W-:Y:S02]  /*58d0*/  USHF.L.U32 UR18, UR30, 0x7, URZ ;  /* 0x000000071e127899 */ /* 0x000fe400080006ff */
[----:B--2---:R-:W-:Y:S07]  /*58e0*/  UIMAD.WIDE.U32 UR6, UR14, UR8, URZ ;  /* 0x000000080e0672a5 */ /* 0x004fee000f8e00ff */
[----:B------:R-:W-:Y:S01]  /*58f0*/  @!UP3 UMOV UR4, UR7 ;  /* 0x000000070004bc82 */ /* 0x000fe20008000000 */
[----:B----4-:R-:W-:Y:S02]  /*5900*/  @!UP3 UISETP.NE.AND UP0, UPT, UR5, 0x1, UPT ;  /* 0x000000010500b88c */ /* 0x010fe4000bf05270 */
[----:B------:R-:W-:Y:S02]  /*5910*/  @!UP3 USHF.R.U32.HI UR4, URZ, UR9, UR4 ;  /* 0x00000009ff04b299 */ /* 0x000fe40008011604 */
[----:B------:R-:W-:Y:S02]  /*5920*/  UIMAD.WIDE.U32 UR6, UR13, UR11, URZ ;  /* 0x0000000b0d0672a5 */ /* 0x000fe4000f8e00ff */
[----:B------:R-:W-:Y:S02]  /*5930*/  @!UP3 USEL UR8, UR14, UR4, !UP0 ;  /* 0x000000040e08b287 */ /* 0x000fe4000c000000 */
[----:B------:R-:W-:Y:S03]  /*5940*/  @!UP3 UISETP.NE.AND UP0, UPT, UR10, 0x1, UPT ;  /* 0x000000010a00b88c */ /* 0x000fe6000bf05270 */
[----:B------:R-:W-:Y:S02]  /*5950*/  @!UP3 UMOV UR6, UR7 ;  /* 0x000000070006bc82 */ /* 0x000fe40008000000 */
[----:B------:R-:W2:Y:S02]  /*5960*/  @!UP3 LDCU UR4, c[0x0][0xb20] ;  /* 0x00016400ff04b7ac */ /* 0x000ea40008000800 */
[----:B--2---:R-:W-:Y:S04]  /*5970*/  @!UP3 USHF.R.U32.HI UR6, URZ, UR4, UR6 ;  /* 0x00000004ff06b299 */ /* 0x004fe80008011606 */
[----:B------:R-:W-:Y:S04]  /*5980*/  @!UP3 USEL UR6, UR13, UR6, !UP0 ;  /* 0x000000060d06b287 */ /* 0x000fe8000c000000 */
[----:B------:R-:W-:Y:S02]  /*5990*/  @!UP3 UIADD3 UR4, UPT, UPT, -UR8, UR6, URZ ;  /* 0x000000060804b290 */ /* 0x000fe4000fffe1ff */
[----:B------:R-:W-:Y:S02]  /*59a0*/  @!UP3 UIADD3 UR6, UPT, UPT, UR8, -UR6, URZ ;  /* 0x800000060806b290 */ /* 0x000fe4000fffe0ff */
[----:B------:R-:W-:Y:S02]  /*59b0*/  @!UP3 UIMAD UR14, UR4, UR5, UR14 ;  /* 0x00000005040eb2a4 */ /* 0x000fe4000f8e020e */
[----:B------:R-:W-:Y:S01]  /*59c0*/  @!UP3 UIMAD UR13, UR6, UR10, UR13 ;  /* 0x0000000a060db2a4 */ /* 0x000fe2000f8e020d */
[----:B------:R-:W-:Y:S11]  /*59d0*/  BRA.U UP4, `(.L_x_108) ;  /* 0x0000000104107547 */ /* 0x000ff6000b800000 */
[----:B-1----:R-:W-:Y:S04]  /*59e0*/  MOV R0, UR37 ;  /* 0x0000002500007c02 */ /* 0x002fe80008000f00 */
[----:B------:R-:W-:Y:S04]  /*59f0*/  SHF.L.U32 R5, R0, 0x1f, RZ ;  /* 0x0000001f00057819 */ /* 0x000fe800000006ff */
[----:B------:R-:W1:Y:S02]  /*5a00*/  SYNCS.PHASECHK.TRANS64.TRYWAIT P1, [UR21+0x248], R5 ;  /* 0x00024805ff0075a7 */ /* 0x000e640008021115 */
[----:B-1----:R-:W-:Y:S05]  /*5a10*/  @!P1 BRA `(.L_x_109) ;  /* 0x0000004400049947 */ /* 0x002fea0003800000 */
.L_x_108:
[----:B------:R-:W-:Y:S05]  /*5a20*/  BRA.U !UP6, `(.L_x_110) ;  /* 0x000000010e387547 */ /* 0x000fea000b800000 */
[----:B------:R-:W-:Y:S01]  /*5a30*/  UPLOP3.LUT UP1, UPT, UPT, UPT, UP5, 0x80, 0x8 ;  /* 0x000000000008789c */ /* 0x000fe20003f2f050 */
[----:B-1----:R-:W-:Y:S01]  /*5a40*/  HFMA2 R0, -RZ, RZ, 0, 5.9604644775390625e-08 ;  /* 0x00000001ff007431 */ /* 0x002fe200000001ff */
[----:B------:R-:W1:Y:S01]  /*5a50*/  LDCU.64 UR8, c[0x0][0x358] ;  /* 0x00006b00ff0877ac */ /* 0x000e620008000a00 */
[----:B------:R-:W-:Y:S03]  /*5a60*/  IMAD.MOV.U32 R84, RZ, RZ, 0x1 ;  /* 0x00000001ff547424 */ /* 0x000fe600078e00ff */
[----:B------:R-:W-:Y:S05]  /*5a70*/  PLOP3.LUT P1, PT, PT, PT, UP1, 0x80, 0x8 ;  /* 0x000000000008781c */ /* 0x000fea0003f2f018 */
[----:B------:R-:W2:Y:S01]  /*5a80*/  @UP1 LDCU.64 UR4, c[0x0][0x888] ;  /* 0x00011100ff0417ac */ /* 0x000ea20008000a00 */
[----:B------:R-:W-:Y:S07]  /*5a90*/  @UP1 UIMAD UR6, UR36, UR28, URZ ;  /* 0x0000001c240612a4 */ /* 0x000fee000f8e02ff */
[----:B------:R-:W-:Y:S01]  /*5aa0*/  @!P1 PRMT R84, R0, 0x7610, R84 ;  /* 0x0000761000549816 */ /* 0x000fe20000000054 */
[----:B--2---:R-:W-:Y:S06]  /*5ab0*/  @UP1 UIMAD.WIDE UR4, UR6, 0x4, UR4 ;  /* 0x00000004060418a5 */ /* 0x004fec000f8e0204 */
[----:B------:R-:W-:Y:S01]  /*5ac0*/  IMAD.U32 R6, RZ, RZ, UR4 ;  /* 0x00000004ff067e24 */ /* 0x000fe2000f8e00ff */
[----:B------:R-:W-:Y:S04]  /*5ad0*/  MOV R7, UR5 ;  /* 0x0000000500077c02 */ /* 0x000fe80008000f00 */
[----:B------:R-:W2:Y:S01]  /*5ae0*/  @!UP1 LDCU UR4, c[0x0][0x880] ;  /* 0x00011000ff0497ac */ /* 0x000ea20008000800 */
[----:B-1---5:R4:W5:Y:S02]  /*5af0*/  @P1 LDG.E R41, desc[UR8][R6.64] ;  /* 0x0000000806291981 */ /* 0x022964000c1e1900 */
[----:B--2-4-:R-:W-:Y:S07]  /*5b00*/  @!P1 IMAD.U32 R41, RZ, RZ, UR4 ;  /* 0x00000004ff299e24 */ /* 0x014fee000f8e00ff */
.L_x_110:
[----:B-----5:R-:W-:Y:S01]  /*5b10*/  @!P0 FSETP.EQ.AND P2, PT, R41, RZ, PT ;  /* 0x000000ff2900820b */ /* 0x020fe20003f42000 */
[----:B------:R-:W-:Y:S01]  /*5b20*/  @!UPT UIADD3 URZ, UPT, UPT, URZ, URZ, URZ ;  /* 0x000000fffffff290 */ /* 0x000fe2000fffe0ff */
[----:B------:R-:W-:Y:S11]  /*5b30*/  @!P0 BRA `(.L_x_111) ;  /* 0x0000000000148947 */ /* 0x000ff60003800000 */
[----:B------:R-:W-:Y:S02]  /*5b40*/  LOP3.LUT P0, RZ, R84, 0xff, RZ, 0xc0, !PT ;  /* 0x000000ff54ff7812 */ /* 0x000fe4000780c0ff */
[----:B------:R-:W-:Y:S04]  /*5b50*/  PLOP3.LUT P2, PT, PT, PT, UP1, 0x80, 0x8 ;  /* 0x000000000008781c */ /* 0x000fe80003f4f018 */
[----:B------:R-:W-:Y:S07]  /*5b60*/  PLOP3.LUT P2, PT, P2, PT, PT, 0x8, 0x80 ;  /* 0x000000000080781c */ /* 0x000fee000174e170 */
[----:B------:R-:W-:Y:S11]  /*5b70*/  @P0 FSETP.EQ.AND P2, PT, R41, RZ, PT ;  /* 0x000000ff2900020b */ /* 0x000ff60003f42000 */
[----:B------:R-:W-:Y:S02]  /*5b80*/  @!UPT UIADD3 URZ, UPT, UPT, URZ, URZ, URZ ;  /* 0x000000fffffff290 */ /* 0x000fe4000fffe0ff */
.L_x_111:
[----:B------:R-:W2:Y:S01]  /*5b90*/  SYNCS.PHASECHK.TRANS64.TRYWAIT P0, [UR21+0x230], R4 ;  /* 0x00023004ff0075a7 */ /* 0x000ea20008001115 */
[----:B------:R-:W-:Y:S04]  /*5ba0*/  ELECT P1, URZ, PT ;  /* 0x0000000000ff782f */ /* 0x000fe80003820000 */
[----:B------:R-:W-:Y:S01]  /*5bb0*/  PLOP3.LUT P1, PT, P2, P1, PT, 0xf2, 0x2f ;  /* 0x00000000002f781c */ /* 0x000fe20001723e72 */
[----:B------:R-:W-:Y:S01]  /*5bc0*/  @!UPT UIADD3 URZ, UPT, UPT, URZ, URZ, URZ ;  /* 0x000000fffffff290 */ /* 0x000fe2000fffe0ff */
[----:B--2---:R-:W-:Y:S11]  /*5bd0*/  @!P0 BRA `(.L_x_112) ;  /* 0x0000004000ac8947 */ /* 0x004ff60003800000 */
.L_x_233:
[----:B------:R-:W-:Y:S01]  /*5be0*/  @!P1 IADD3 R2, P0, PT, R12, 0x580, RZ ;  /* 0x000005800c029810 */ /* 0x000fe20007f1e0ff */
[----:B------:R-:W-:Y:S01]  /*5bf0*/  VOTEU.ALL UP0, P1 ;  /* 0x0000000000ff7886 */ /* 0x000fe20000800000 */
[----:B------:R-:W-:Y:S01]  /*5c00*/  UMOV UR6, 0x0 ;  /* 0x0000000000067882 */ /* 0x000fe20000000000 */
[----:B------:R-:W-:Y:S01]  /*5c10*/  UMOV UR7, 0x10000000 ;  /* 0x1000000000077882 */ /* 0x000fe20000000000 */
[----:B------:R-:W-:Y:S01]  /*5c20*/  @!P1 R2UR UR5, R2 ;  /* 0x00000000020592ca */ /* 0x000fe200000e0000 */
[----:B-1----:R-:W-:Y:S01]  /*5c30*/  @!P1 IMAD.X R0, RZ, RZ, R13, P0 ;  /* 0x000000ffff009224 */ /* 0x002fe200000e060d */
[----:B------:R-:W-:Y:S01]  /*5c40*/  @!UP0 UIADD3 UR16, UPT, UPT, UR21, 0x400, URZ ;  /* 0x0000040015108890 */ /* 0x000fe2000fffe0ff */
[----:B------:R-:W-:Y:S01]  /*5c50*/  VIADD R10, R10, 0x1 ;  /* 0x000000010a0a7836 */ /* 0x000fe20000000000 */
[----:B------:R-:W-:Y:S01]  /*5c60*/  VOTEU.ALL UP0, P1 ;  /* 0x0000000000ff7886 */ /* 0x000fe20000800000 */
[----:B------:R-:W-:Y:S01]  /*5c70*/  UMOV UR20, UR36 ;  /* 0x0000002400147c82 */ /* 0x000fe20008000000 */
[----:B------:R-:W-:Y:S01]  /*5c80*/  @!P1 R2UR UR4, R0 ;  /* 0x00000000000492ca */ /* 0x000fe200000e0000 */
[----:B------:R-:W-:Y:S06]  /*5c90*/  @!P1 IMAD.MOV.U32 R0, RZ, RZ, 0x1000 ;  /* 0x00001000ff009424 */ /* 0x000fec00078e00ff */
[----:B------:R-:W-:Y:S06]  /*5ca0*/  IMAD.U32 R6, RZ, RZ, UR5 ;  /* 0x00000005ff067e24 */ /* 0x000fec000f8e00ff */
[----:B------:R-:W-:Y:S01]  /*5cb0*/  IMAD.U32 R7, RZ, RZ, UR4 ;  /* 0x00000004ff077e24 */ /* 0x000fe2000f8e00ff */
[----:B------:R-:W-:Y:S04]  /*5cc0*/  @!P1 R2UR UR4, R6 ;  /* 0x00000000060492ca */ /* 0x000fe800000e0000 */
[----:B------:R-:W-:Y:S11]  /*5cd0*/  @!P1 R2UR UR5, R7 ;  /* 0x00000000070592ca */ /* 0x000ff600000e0000 */
[----:B------:R-:W-:Y:S02]  /*5ce0*/  @!UPT UIADD3 URZ, UPT, UPT, URZ, URZ, URZ ;  /* 0x000000fffffff290 */ /* 0x000fe4000fffe0ff */
[----:B------:R1:W-:Y:S01]  /*5cf0*/  @!UP0 UTMALDG.3D [UR16], [UR4], desc[UR6] ;  /* 0x00000610040085b4 */ /* 0x0003e20008011000 */
[----:B------:R1:W-:Y:S01]  /*5d00*/  @!P1 SYNCS.ARRIVE.TRANS64.RED.A0TR RZ, [UR21+0x220], R0 ;  /* 0x00022000ffff99a7 */ /* 0x0003e20008300415 */
[----:B------:R-:W-:Y:S01]  /*5d10*/  SYNCS.ARRIVE.TRANS64.RED.A1T0 RZ, [UR39], RZ ;  /* 0x000000ffffff79a7 */ /* 0x000fe20008100427 */
[----:B------:R-:W2:Y:S02]  /*5d20*/  SYNCS.PHASECHK.TRANS64.TRYWAIT P0, [UR21+0x238], R4 ;  /* 0x00023804ff0075a7 */ /* 0x000ea40008001115 */
[----:B-12---:R-:W-:Y:S05]  /*5d30*/  @!P0 BRA `(.L_x_113) ;  /* 0x00000040006c8947 */ /* 0x006fea0003800000 */
.L_x_235:
[----:B------:R-:W-:Y:S01]  /*5d40*/  @!P1 IADD3 R2, P0, PT, R12, 0x580, RZ ;  /* 0x000005800c029810 */ /* 0x000fe20007f1e0ff */
[----:B------:R-:W-:Y:S01]  /*5d50*/  VOTEU.ALL UP0, P1 ;  /* 0x0000000000ff7886 */ /* 0x000fe20000800000 */
[----:B------:R-:W-:Y:S01]  /*5d60*/  UMOV UR6, 0x0 ;  /* 0x0000000000067882 */ /* 0x000fe20000000000 */
[----:B------:R-:W-:Y:S01]  /*5d70*/  UMOV UR7, 0x10000000 ;  /* 0x1000000000077882 */ /* 0x000fe20000000000 */
[----:B------:R-:W-:Y:S01]  /*5d80*/  @!P1 R2UR UR5, R2 ;  /* 0x00000000020592ca */ /* 0x000fe200000e0000 */
[----:B------:R-:W-:Y:S01]  /*5d90*/  @!P1 IMAD.X R0, RZ, RZ, R13, P0 ;  /* 0x000000ffff009224 */ /* 0x000fe200000e060d */
[----:B------:R-:W-:Y:S01]  /*5da0*/  @!UP0 UIADD3 UR10, UPT, UPT, UR18, 0x40, URZ ;  /* 0x00000040120a8890 */ /* 0x000fe2000fffe0ff */
[----:B------:R-:W-:Y:S01]  /*5db0*/  ISETP.NE.AND P0, PT, R10, 0x2, PT ;  /* 0x000000020a00780c */ /* 0x000fe20003f05270 */
[----:B------:R-:W-:Y:S01]  /*5dc0*/  @!UP0 UIADD3 UR8, UPT, UPT, UR21, 0x1400, URZ ;  /* 0x0000140015088890 */ /* 0x000fe2000fffe0ff */
[----:B------:R-:W-:Y:S01]  /*5dd0*/  LOP3.LUT R11, R11, 0x1, RZ, 0x3c, !PT ;  /* 0x000000010b0b7812 */ /* 0x000fe200078e3cff */
[----:B------:R-:W-:Y:S01]  /*5de0*/  @!UP0 UIADD3 UR9, UPT, UPT, UR21, 0x228, URZ ;  /* 0x0000022815098890 */ /* 0x000fe2000fffe0ff */
[----:B------:R-:W-:Y:S01]  /*5df0*/  @!P1 R2UR UR4, R0 ;  /* 0x00000000000492ca */ /* 0x000fe200000e0000 */
[----:B------:R-:W-:Y:S01]  /*5e00*/  VOTEU.ALL UP0, P1 ;  /* 0x0000000000ff7886 */ /* 0x000fe20000800000 */
[----:B------:R-:W-:Y:S01]  /*5e10*/  UMOV UR11, UR19 ;  /* 0x00000013000b7c82 */ /* 0x000fe20008000000 */
[----:B------:R-:W-:Y:S01]  /*5e20*/  UMOV UR12, UR36 ;  /* 0x00000024000c7c82 */ /* 0x000fe20008000000 */
[----:B------:R-:W-:Y:S01]  /*5e30*/  SEL R0, RZ, 0x1, P0 ;  /* 0x00000001ff007807 */ /* 0x000fe20000000000 */
[----:B------:R-:W-:Y:S01]  /*5e40*/  UIADD3 UR30, UPT, UPT, UR13, UR59, URZ ;  /* 0x0000003b0d1e7290 */ /* 0x000fe2000fffe0ff */
[----:B-1----:R-:W-:Y:S01]  /*5e50*/  IMAD.U32 R4, RZ, RZ, UR5 ;  /* 0x00000005ff047e24 */ /* 0x002fe2000f8e00ff */
[----:B------:R-:W-:Y:S01]  /*5e60*/  SEL R10, R10, RZ, P0 ;  /* 0x000000ff0a0a7207 */ /* 0x000fe20000000000 */
[----:B------:R-:W-:Y:S01]  /*5e70*/  UIADD3 UR20, UPT, UPT, UR14, UR62, URZ ;  /* 0x0000003e0e147290 */ /* 0x000fe2000fffe0ff */
[----:B------:R-:W-:Y:S01]  /*5e80*/  LOP3.LUT R9, R9, R0, RZ, 0x3c, !PT ;  /* 0x0000000009097212 */ /* 0x000fe200078e3cff */
[----:B------:R-:W-:Y:S01]  /*5e90*/  UMOV UR36, UR26 ;  /* 0x0000001a00247c82 */ /* 0x000fe20008000000 */
[----:B------:R-:W-:Y:S02]  /*5ea0*/  UPLOP3.LUT UP4, UPT, UPT, UPT, UPT, 0x80, 0x8 ;  /* 0x000000000008789c */ /* 0x000fe40003f8f070 */
[----:B------:R-:W-:Y:S01]  /*5eb0*/  IMAD.U32 R5, RZ, RZ, UR4 ;  /* 0x00000004ff057e24 */ /* 0x000fe2000f8e00ff */
[----:B------:R-:W-:Y:S04]  /*5ec0*/  @!P1 R2UR UR4, R4 ;  /* 0x00000000040492ca */ /* 0x000fe800000e0000 */
[----:B------:R-:W-:Y:S11]  /*5ed0*/  @!P1 R2UR UR5, R5 ;  /* 0x00000000050592ca */ /* 0x000ff600000e0000 */
[----:B------:R-:W-:Y:S02]  /*5ee0*/  @!UPT UIADD3 URZ, UPT, UPT, URZ, URZ, URZ ;  /* 0x000000fffffff290 */ /* 0x000fe4000fffe0ff */
[----:B------:R1:W-:Y:S01]  /*5ef0*/  @!UP0 UTMALDG.3D [UR8], [UR4], desc[UR6] ;  /* 0x00000608040085b4 */ /* 0x0003e20008011000 */
[----:B------:R1:W-:Y:S01]  /*5f00*/  @!P1 SYNCS.ARRIVE.TRANS64.RED.A0TR RZ, [UR21+0x228], R3 ;  /* 0x00022803ffff99a7 */ /* 0x0003e20008300415 */
[----:B------:R-:W-:Y:S01]  /*5f10*/  SYNCS.ARRIVE.TRANS64.RED.A1T0 RZ, [UR38], RZ ;  /* 0x000000ffffff79a7 */ /* 0x000fe20008100426 */
[----:B------:R-:W-:Y:S05]  /*5f20*/  BRA.U UP2, `(.L_x_114) ;  /* 0xfffffff502147547 */ /* 0x000fea000b83ffff */
[----:B-1----:R-:W-:-:S04]  /*5f30*/  SHF.L.U32 R3, R11, 0x1f, RZ ;  /* 0x0000001f0b037819 */ /* 0x002fc800000006ff */
[----:B------:R-:W1:Y:S02]  /*5f40*/  SYNCS.PHASECHK.TRANS64.TRYWAIT P0, [UR21+0x230], R3 ;  /* 0x00023003ff0075a7 */ /* 0x000e640008001115 */
[----:B-1----:R-:W-:Y:S05]  /*5f50*/  @!P0 BRA `(.L_x_115) ;  /* 0x0000003c00fc8947 */ /* 0x002fea0003800000 */
.L_x_237:
[----:B-1----:R-:W-:-:S07]  /*5f60*/  MOV R0, UR21 ;  /* 0x0000001500007c02 */ /* 0x002fce0008000f00 */
.L_x_116:
[----:B-1----:R-:W-:-:S04]  /*5f70*/  SHF.L.U32 R3, R11, 0x1f, RZ ;  /* 0x0000001f0b037819 */ /* 0x002fc800000006ff */
[----:B------:R1:W2:Y:S03]  /*5f80*/  SYNCS.PHASECHK.TRANS64.TRYWAIT P0, [R0+URZ+0x238], R3 ;  /* 0x00023803000075a7 */ /* 0x0002a600080011ff */
[----:B--2---:R-:W-:Y:S05]  /*5f90*/  @!P0 NANOSLEEP.SYNCS 0x989680 ;  /* 0x009896800000895d */ /* 0x004fea0003900000 */
[----:B------:R-:W2:Y:S02]  /*5fa0*/  @!P0 SYNCS.PHASECHK.TRANS64 P0, [R0+URZ+0x238], R3 ;  /* 0x00023803000085a7 */ /* 0x000ea400080010ff */
[----:B--23--:R-:W-:Y:S05]  /*5fb0*/  @P0 EXIT ;  /* 0x000000000000094d */ /* 0x00cfea0003800000 */
[----:B------:R-:W-:Y:S05]  /*5fc0*/  BRA `(.L_x_116) ;  /* 0xfffffffc00e87947 */ /* 0x000fea000383ffff */
.L_x_105:
[----:B------:R-:W-:-:S06]  /*5fd0*/  UISETP.GE.AND UP0, UPT, UR18, 0x4, UPT ;  /* 0x000000041200788c */ /* 0x000fcc000bf06270 */
[----:B------:R-:W-:-:S13]  /*5fe0*/  PLOP3.LUT P0, PT, PT, PT, UP0, 0x80, 0x8 ;  /* 0x000000000008781c */ /* 0x000fda0003f0f008 */
[----:B-1----:R-:W-:Y:S05]  /*5ff0*/  @!P0 EXIT ;  /* 0x000000000000894d */ /* 0x002fea0003800000 */
[----:B------:R-:W1:Y:S08]  /*6000*/  S2UR UR4, SR_CgaCtaId ;  /* 0x00000000000479c3 */ /* 0x000e700000008800 */
[----:B------:R-:W-:Y:S01]  /*6010*/  BAR.SYNC.DEFER_BLOCKING 0x6, 0xa0 ;  /* 0x0182800000007b1d */ /* 0x000fe20000010000 */
[C---:B------:R-:W-:Y:S01]  /*6020*/  IMAD.SHL.U32 R7, R93.reuse, 0x40, RZ ;  /* 0x000000405d077824 */ /* 0x040fe200078e00ff */
[C---:B------:R-:W-:Y:S01]  /*6030*/  LOP3.LUT R95, R93.reuse, 0x60, RZ, 0xc0, !PT ;  /* 0x000000605d5f7812 */ /* 0x040fe200078ec0ff */
[----:B------:R-:W-:-:S02]  /*6040*/  IMAD.SHL.U32 R4, R93, 0x20, RZ ;  /* 0x000000205d047824 */ /* 0x000fc400078e00ff */
[----:B------:R-:W-:Y:S02]  /*6050*/  HFMA2 R36, -RZ, RZ, 0, 0 ;  /* 0x00000000ff247431 */ /* 0x000fe400000001ff */
[----:B------:R-:W-:Y:S01]  /*6060*/  IMAD.SHL.U32 R6, R93, 0x2, RZ ;  /* 0x000000025d067824 */ /* 0x000fe200078e00ff */
[----:B------:R-:W-:Y:S01]  /*6070*/  UMOV UR44, 0x400 ;  /* 0x00000400002c7882 */ /* 0x000fe20000000000 */
[----:B------:R-:W2:Y:S01]  /*6080*/  LDC.64 R82, c[0x0][0x8b0] ;  /* 0x00022c00ff527b82 */ /* 0x000ea20000000a00 */
[----:B------:R-:W-:Y:S01]  /*6090*/  LOP3.LUT R5, R7, 0x180, RZ, 0xc0, !PT ;  /* 0x0000018007057812 */ /* 0x000fe200078ec0ff */
[----:B------:R-:W-:Y:S01]  /*60a0*/  IMAD.U32 R37, R93, 0x10000, RZ ;  /* 0x000100005d257824 */ /* 0x000fe200078e00ff */
[----:B------:R-:W-:Y:S01]  /*60b0*/  LOP3.LUT R4, R4, 0xc00, RZ, 0xc0, !PT ;  /* 0x00000c0004047812 */ /* 0x000fe200078ec0ff */
[----:B------:R-:W-:Y:S01]  /*60c0*/  IMAD.MOV.U32 R92, RZ, RZ, RZ ;  /* 0x000000ffff5c7224 */ /* 0x000fe200078e00ff */
[----:B------:R-:W-:Y:S01]  /*60d0*/  LOP3.LUT R6, R5, 0x20, R6, 0xf8, !PT ;  /* 0x0000002005067812 */ /* 0x000fe200078ef806 */
[----:B------:R-:W-:Y:S01]  /*60e0*/  IMAD.SHL.U32 R5, R93, 0x8, RZ ;  /* 0x000000085d057824 */ /* 0x000fe200078e00ff */
[----:B------:R-:W-:Y:S01]  /*60f0*/  LOP3.LUT R4, R4, 0x40, R7, 0xf8, !PT ;  /* 0x0000004004047812 */ /* 0x000fe200078ef807 */
[----:B------:R-:W3:Y:S01]  /*6100*/  LDC.64 R80, c[0x0][0x8a8] ;  /* 0x00022a00ff507b82 */ /* 0x000ee20000000a00 */
[----:B------:R-:W-:Y:S01]  /*6110*/  LOP3.LUT R37, R37, 0x600000, RZ, 0xc0, !PT ;  /* 0x0060000025257812 */ /* 0x000fe200078ec0ff */
[----:B------:R-:W-:Y:S01]  /*6120*/  IMAD.MOV.U32 R87, RZ, RZ, RZ ;  /* 0x000000ffff577224 */ /* 0x000fe200078e00ff */
[----:B------:R-:W-:-:S02]  /*6130*/  LOP3.LUT R5, R6, 0x30, R5, 0x78, !PT ;  /* 0x0000003006057812 */ /* 0x000fc400078e7805 */
[----:B------:R-:W-:Y:S02]  /*6140*/  CS2R R90, SRZ ;  /* 0x00000000005a7805 */ /* 0x000fe4000001ff00 */
[----:B------:R-:W-:Y:S01]  /*6150*/  LOP3.LUT R4, R4, 0x200, R7, 0xf8, !PT ;  /* 0x0000020004047812 */ /* 0x000fe200078ef807 */
[----:B------:R-:W-:Y:S01]  /*6160*/  IMAD.MOV.U32 R89, RZ, RZ, RZ ;  /* 0x000000ffff597224 */ /* 0x000fe200078e00ff */
[----:B------:R-:W-:Y:S01]  /*6170*/  LOP3.LUT R93, R93, 0x2, RZ, 0xc0, !PT ;  /* 0x000000025d5d7812 */ /* 0x000fe200078ec0ff */
[----:B-1----:R-:W-:Y:S01]  /*6180*/  ULEA UR44, UR4, UR44, 0x18 ;  /* 0x0000002c042c7291 */ /* 0x002fe2000f8ec0ff */
[----:B------:R-:W-:Y:S01]  /*6190*/  LOP3.LUT R71, R4, R5, RZ, 0xfc, !PT ;  /* 0x0000000504477212 */ /* 0x000fe200078efcff */
[----:B------:R-:W1:Y:S01]  /*61a0*/  LDCU UR57, c[0x0][0x370] ;  /* 0x00006e00ff3977ac */ /* 0x000e620008000800 */
[----:B------:R-:W-:Y:S01]  /*61b0*/  IADD3 R88, PT, PT, -R93, RZ, RZ ;  /* 0x000000ff5d587210 */ /* 0x000fe20007ffe1ff */
[----:B------:R-:W-:Y:S01]  /*61c0*/  UIADD3 UR4, UPT, UPT, UR44, 0x2400, URZ ;  /* 0x000024002c047890 */ /* 0x000fe2000fffe0ff */
[----:B------:R-:W4:Y:S04]  /*61d0*/  LDCU UR43, c[0x0][0xb0c] ;  /* 0x00016180ff2b77ac */ /* 0x000f280008000800 */
[----:B------:R-:W1:Y:S01]  /*61e0*/  LDS R0, [UR44+0x300] ;  /* 0x0003002cff007984 */ /* 0x000e620008000800 */
[----:B------:R-:W-:Y:S01]  /*61f0*/  IMAD.U32 R94, RZ, RZ, UR4 ;  /* 0x00000004ff5e7e24 */ /* 0x000fe2000f8e00ff */
[----:B------:R-:W1:Y:S01]  /*6200*/  LDCU UR39, c[0x0][0xb30] ;  /* 0x00016600ff2777ac */ /* 0x000e620008000800 */
[----:B------:R-:W1:Y:S01]  /*6210*/  LDCU.64 UR46, c[0x0][0x888] ;  /* 0x00011100ff2e77ac */ /* 0x000e620008000a00 */
[----:B------:R-:W1:Y:S01]  /*6220*/  LDCU.64 UR40, c[0x0][0xb28] ;  /* 0x00016500ff2877ac */ /* 0x000e620008000a00 */
[----:B------:R-:W1:Y:S01]  /*6230*/  LDCU.64 UR60, c[0x0][0x890] ;  /* 0x00011200ff3c77ac */ /* 0x000e620008000a00 */
[----:B------:R-:W1:Y:S01]  /*6240*/  LDCU.128 UR52, c[0x0][0xb10] ;  /* 0x00016200ff3477ac */ /* 0x000e620008000c00 */
[----:B------:R-:W1:Y:S01]  /*6250*/  LDCU UR56, c[0x0][0x374] ;  /* 0x00006e80ff3877ac */ /* 0x000e620008000800 */
[----:B------:R-:W-:Y:S01]  /*6260*/  UIADD3 UR63, UPT, UPT, UR44, 0x400, URZ ;  /* 0x000004002c3f7890 */ /* 0x000fe2000fffe0ff */
[----:B-1234-:R-:W-:-:S11]  /*6270*/  IMAD.IADD R37, R0, 0x1, R37 ;  /* 0x0000000100257824 */ /* 0x01efd600078e0225 */
.L_x_142:
[----:B------:R-:W-:Y:S02]  /*6280*/  LEA R3, R87, UR44, 0x3 ;  /* 0x0000002c57037c11 */ /* 0x000fe4000f8e18ff */
[----:B------:R-:W-:Y:S02]  /*6290*/  SHF.L.U32 R0, R91, 0x1f, RZ ;  /* 0x0000001f5b007819 */ /* 0x000fe400000006ff */
[----:B------:R-:W-:Y:S02]  /*62a0*/  LEA R5, R87, UR44, 0x4 ;  /* 0x0000002c57057c11 */ /* 0x000fe4000f8e20ff */
[----:B-1----:R-:W1:Y:S02]  /*62b0*/  SYNCS.PHASECHK.TRANS64.TRYWAIT P0, [R3+URZ+0x250], R0 ;  /* 0x00025000030075a7 */ /* 0x002e6400080011ff */
[----:B-1----:R-:W-:Y:S05]  /*62c0*/  @!P0 BRA `(.L_x_117) ;  /* 0x0000003c00388947 */ /* 0x002fea0003800000 */
.L_x_238:
[----:B------:R-:W2:Y:S01]  /*62d0*/  LDS.128 R4, [R5+0x2e0] ;  /* 0x0002e00005047984 */ /* 0x000ea20000000c00 */
[----:B------:R-:W-:Y:S01]  /*62e0*/  UISETP.GE.AND UP0, UPT, UR42, 0x1, UPT ;  /* 0x000000012a00788c */ /* 0x000fe2000bf06270 */
[----:B------:R-:W-:Y:S01]  /*62f0*/  @!PT LDS RZ, [RZ] ;  /* 0x00000000fffff984 */ /* 0x000fe20000000800 */
[----:B------:R-:W-:Y:S01]  /*6300*/  @!PT LDS RZ, [RZ] ;  /* 0x00000000fffff984 */ /* 0x000fe20000000800 */
[----:B------:R-:W-:Y:S01]  /*6310*/  @!PT LDS RZ, [RZ] ;  /* 0x00000000fffff984 */ /* 0x000fe20000000800 */
[----:B------:R-:W-:Y:S01]  /*6320*/  @!PT LDS RZ, [RZ] ;  /* 0x00000000fffff984 */ /* 0x000fe20000000800 */
[----:B------:R3:W-:Y:S06]  /*6330*/  MEMBAR.ALL.CTA ;  /* 0x0000000000007992 */ /* 0x0007ec0000008000 */
[----:B---3--:R-:W3:Y:S01]  /*6340*/  FENCE.VIEW.ASYNC.S ;  /* 0x00000000000073c6 */ /* 0x008ee20000000000 */
[----:B--2---:R-:W-:Y:S11]  /*6350*/  LOP3.LUT P0, RZ, R6, 0x1, RZ, 0xc0, !PT ;  /* 0x0000000106ff7812 */ /* 0x004ff6000780c0ff */
[----:B------:R-:W-:Y:S02]  /*6360*/  @!UPT UIADD3 URZ, UPT, UPT, URZ, URZ, URZ ;  /* 0x000000fffffff290 */ /* 0x000fe4000fffe0ff */
[----:B---3--:R-:W-:Y:S01]  /*6370*/  VOTEU.ANY UP1, P0 ;  /* 0x0000000000ff7886 */ /* 0x008fe20000020100 */
[----:B------:R-:W-:Y:S01]  /*6380*/  PLOP3.LUT P0, PT, PT, PT, UP1, 0x80, 0x8 ;  /* 0x000000000008781c */ /* 0x000fe20003f0f018 */
[----:B------:R-:W-:Y:S11]  /*6390*/  UP2UR UR45, UPR, URZ, 0x2 ;  /* 0x00000002ff2d7883 */ /* 0x000ff60008000000 */
[----:B------:R-:W-:Y:S01]  /*63a0*/  @!UPT UIADD3 URZ, UPT, UPT, URZ, URZ, URZ ;  /* 0x000000fffffff290 */ /* 0x000fe2000fffe0ff */
[----:B-1----:R-:W-:Y:S02]  /*63b0*/  @P0 SHF.R.U32.HI R0, RZ, 0x10, R5 ;  /* 0x00000010ff000819 */ /* 0x002fe40000011605 */
        /* <DEDUP_REMOVED lines=12> */
[----:B------:R-:W2:Y:S01]  /*6480*/  LDCU UR12, c[0x0][0xb20] ;  /* 0x00016400ff0c77ac */ /* 0x000ea20008000800 */
[----:B------:R-:W-:Y:S02]  /*6490*/  UIMAD.WIDE.U32 UR4, UR56, UR55, URZ ;  /* 0x00000037380472a5 */ /* 0x000fe4000f8e00ff */
[----:B------:R-:W-:Y:S02]  /*64a0*/  UIMAD.WIDE.U32 UR6, UR57, UR52, URZ ;  /* 0x00000034390672a5 */ /* 0x000fe4000f8e00ff */
[----:B------:R-:W-:Y:S02]  /*64b0*/  UISETP.NE.AND UP0, UPT, UR54, 0x1, UPT ;  /* 0x000000013600788c */ /* 0x000fe4000bf05270 */
[----:B------:R-:W-:Y:S02]  /*64c0*/  UIMAD.WIDE.U32 UR8, UR37, UR55, URZ ;  /* 0x00000037250872a5 */ /* 0x000fe4000f8e00ff */
[----:B------:R-:W-:Y:S02]  /*64d0*/  UIMAD.WIDE.U32 UR10, UR38, UR52, URZ ;  /* 0x00000034260a72a5 */ /* 0x000fe4000f8e00ff */
[----:B------:R-:W-:Y:S02]  /*64e0*/  UISETP.NE.AND UP1, UPT, UR43, 0x1, UPT ;  /* 0x000000012b00788c */ /* 0x000fe4000bf25270 */
[----:B------:R-:W-:Y:S01]  /*64f0*/  UISETP.NE.AND UP2, UPT, UR42, 0x1, UPT ;  /* 0x000000012a00788c */ /* 0x000fe2000bf45270 */
[----:B------:R-:W-:Y:S02]  /*6500*/  UMOV UR4, UR5 ;  /* 0x0000000500047c82 */ /* 0x000fe40008000000 */
[----:B--2---:R-:W-:Y:S03]  /*6510*/  USHF.R.U32.HI UR5, URZ, UR12, UR4 ;  /* 0x0000000cff057299 */ /* 0x004fe60008011604 */
[----:B------:R-:W-:Y:S02]  /*6520*/  UMOV UR4, UR7 ;  /* 0x0000000700047c82 */ /* 0x000fe40008000000 */
[----:B------:R-:W-:Y:S02]  /*6530*/  USHF.R.U32.HI UR7, URZ, UR53, UR4 ;  /* 0x00000035ff077299 */ /* 0x000fe40008011604 */
[----:B------:R-:W-:Y:S02]  /*6540*/  USEL UR4, UR56, UR5, !UP0 ;  /* 0x0000000538047287 */ /* 0x000fe4000c000000 */
[----:B------:R-:W-:Y:S01]  /*6550*/  USEL UR7, UR57, UR7, !UP1 ;  /* 0x0000000739077287 */ /* 0x000fe2000c800000 */
[----:B------:R-:W-:Y:S01]  /*6560*/  UMOV UR5, UR9 ;  /* 0x0000000900057c82 */ /* 0x000fe20008000000 */
[----:B------:R-:W-:Y:S02]  /*6570*/  UIMAD.WIDE.U32 UR8, UR4, UR40, URZ ;  /* 0x00000028040872a5 */ /* 0x000fe4000f8e00ff */
[----:B------:R-:W-:Y:S03]  /*6580*/  USHF.R.U32.HI UR6, URZ, UR12, UR5 ;  /* 0x0000000cff067299 */ /* 0x000fe60008011605 */
[----:B------:R-:W-:Y:S01]  /*6590*/  UMOV UR5, UR11 ;  /* 0x0000000b00057c82 */ /* 0x000fe20008000000 */
[----:B------:R-:W-:Y:S02]  /*65a0*/  UIMAD.WIDE.U32 UR10, UR7, UR40, URZ ;  /* 0x00000028070a72a5 */ /* 0x000fe4000f8e00ff */
[----:B------:R-:W-:Y:S02]  /*65b0*/  USHF.R.U32.HI UR12, URZ, UR53, UR5 ;  /* 0x00000035ff0c7299 */ /* 0x000fe40008011605 */
[----:B------:R-:W-:Y:S01]  /*65c0*/  USEL UR6, UR37, UR6, !UP0 ;  /* 0x0000000625067287 */ /* 0x000fe2000c000000 */
[----:B------:R-:W-:Y:S02]  /*65d0*/  UMOV UR5, UR9 ;  /* 0x0000000900057c82 */ /* 0x000fe40008000000 */
[----:B------:R-:W-:Y:S01]  /*65e0*/  UMOV UR10, UR11 ;  /* 0x0000000b000a7c82 */ /* 0x000fe20008000000 */
[----:B------:R-:W-:Y:S02]  /*65f0*/  @UP2 USHF.R.U32.HI UR4, URZ, UR41, UR5 ;  /* 0x00000029ff042299 */ /* 0x000fe40008011605 */
[----:B------:R-:W-:Y:S02]  /*6600*/  @UP2 USHF.R.U32.HI UR7, URZ, UR41, UR10 ;  /* 0x00000029ff072299 */ /* 0x000fe4000801160a */
[----:B------:R-:W-:Y:S02]  /*6610*/  UIMAD UR4, UR42, UR4, URZ ;  /* 0x000000042a0472a4 */ /* 0x000fe4000f8e02ff */
[----:B------:R-:W-:Y:S02]  /*6620*/  UIMAD.WIDE.U32 UR10, UR6, UR40, URZ ;  /* 0x00000028060a72a5 */ /* 0x000fe4000f8e00ff */
[----:B------:R-:W-:Y:S02]  /*6630*/  USEL UR5, UR38, UR12, !UP1 ;  /* 0x0000000c26057287 */ /* 0x000fe4000c800000 */
[----:B------:R-:W-:Y:S02]  /*6640*/  UIMAD UR8, UR42, UR7, URZ ;  /* 0x000000072a0872a4 */ /* 0x000fe4000f8e02ff */
[----:B------:R-:W-:Y:S03]  /*6650*/  UISETP.GE.AND UP0, UPT, UR6, UR4, UPT ;  /* 0x000000040600728c */ /* 0x000fe6000bf06270 */
[----:B------:R-:W-:Y:S01]  /*6660*/  UMOV UR4, UR11 ;  /* 0x0000000b00047c82 */ /* 0x000fe20008000000 */
[----:B------:R-:W-:Y:S02]  /*6670*/  UISETP.GE.OR UP0, UPT, UR5, UR8, UP0 ;  /* 0x000000080500728c */ /* 0x000fe40008706670 */
[----:B------:R-:W-:Y:S02]  /*6680*/  USHF.R.U32.HI UR4, URZ, UR41, UR4 ;  /* 0x00000029ff047299 */ /* 0x000fe40008011604 */
[----:B------:R-:W-:Y:S02]  /*6690*/  UIMAD.WIDE.U32 UR8, UR5, UR40, URZ ;  /* 0x00000028050872a5 */ /* 0x000fe4000f8e00ff */
[----:B------:R-:W-:Y:S02]  /*66a0*/  USEL UR11, UR6, UR4, !UP2 ;  /* 0x00000004060b7287 */ /* 0x000fe4000d000000 */
[----:B------:R-:W-:Y:S02]  /*66b0*/  UIADD3 UR8, UPT, UPT, -UR5, URZ, URZ ;  /* 0x000000ff05087290 */ /* 0x000fe4000fffe1ff */
[----:B------:R-:W-:Y:S01]  /*66c0*/  UIADD3 UR10, UPT, UPT, -UR11, URZ, URZ ;  /* 0x000000ff0b0a7290 */ /* 0x000fe2000fffe1ff */
[----:B------:R-:W-:Y:S01]  /*66d0*/  @!UP0 UMOV UR4, UR9 ;  /* 0x0000000900048c82 */ /* 0x000fe20008000000 */
[----:B------:R-:W-:Y:S02]  /*66e0*/  UIADD3 UR9, UPT, UPT, -UR6, URZ, URZ ;  /* 0x000000ff06097290 */ /* 0x000fe4000fffe1ff */
[----:B------:R-:W-:Y:S02]  /*66f0*/  @!UP0 USHF.R.U32.HI UR4, URZ, UR41, UR4 ;  /* 0x00000029ff048299 */ /* 0x000fe40008011604 */
[----:B------:R-:W-:Y:S02]  /*6700*/  UIMAD UR10, UR42, UR10, UR6 ;  /* 0x0000000a2a0a72a4 */ /* 0x000fe4000f8e0206 */
[----:B------:R-:W-:Y:S04]  /*6710*/  @!UP0 USEL UR4, UR5, UR4, !UP2 ;  /* 0x0000000405048287 */ /* 0x000fe8000d000000 */
[----:B------:R-:W-:Y:S02]  /*6720*/  @!UP0 UIMAD UR10, UR7, UR10, UR4 ;  /* 0x0000000a070a82a4 */ /* 0x000fe4000f8e0204 */
[----:B------:R-:W-:Y:S02]  /*6730*/  @!UP0 UIADD3 UR11, UPT, UPT, UR11, -UR4, URZ ;  /* 0x800000040b0b8290 */ /* 0x000fe4000fffe0ff */
[----:B------:R-:W-:Y:S02]  /*6740*/  UIMAD UR7, UR43, UR8, UR38 ;  /* 0x000000082b0772a4 */ /* 0x000fe4000f8e0226 */
[----:B------:R-:W-:Y:S02]  /*6750*/  @!UP0 UIMAD UR6, UR11, UR42, UR5 ;  /* 0x0000002a0b0682a4 */ /* 0x000fe4000f8e0205 */
[----:B------:R-:W-:Y:S01]  /*6760*/  UIMAD UR4, UR54, UR9, UR37 ;  /* 0x00000009360472a4 */ /* 0x000fe2000f8e0225 */
[----:B------:R-:W-:Y:S02]  /*6770*/  @!UP0 UMOV UR5, UR10 ;  /* 0x0000000a00058c82 */ /* 0x000fe40008000000 */
[----:B------:R-:W-:Y:S02]  /*6780*/  UIMAD UR38, UR5, UR43, UR7 ;  /* 0x0000002b052672a4 */ /* 0x000fe4000f8e0207 */
[----:B------:R-:W-:Y:S11]  /*6790*/  UIMAD UR37, UR6, UR54, UR4 ;  /* 0x00000036062572a4 */ /* 0x000ff6000f8e0204 */
[----:B------:R-:W-:Y:S01]  /*67a0*/  @!UPT UIADD3 URZ, UPT, UPT, URZ, URZ, URZ ;  /* 0x000000fffffff290 */ /* 0x000fe2000fffe0ff */
.L_x_118:
[----:B------:R-:W-:Y:S01]  /*67b0*/  UISETP.NE.AND UP0, UPT, UR39, 0x1, UPT ;  /* 0x000000012700788c */ /* 0x000fe2000bf05270 */
[----:B------:R-:W-:Y:S01]  /*67c0*/  IADD3 R87, PT, PT, R87, 0x1, RZ ;  /* 0x0000000157577810 */ /* 0x000fe20007ffe0ff */
[----:B------:R-:W-:Y:S02]  /*67d0*/  USHF.L.U32 UR50, UR20, 0x6, URZ ;  /* 0x0000000614327899 */ /* 0x000fe400080006ff */
[----:B------:R-:W-:Y:S07]  /*67e0*/  USHF.L.U32 UR49, UR30, 0x7, URZ ;  /* 0x000000071e317899 */ /* 0x000fee00080006ff */
[----:B------:R-:W2:Y:S01]  /*67f0*/  @!UP0 LDCU.128 UR12, c[0x0][0xb10] ;  /* 0x00016200ff0c87ac */ /* 0x000ea20008000c00 */
[----:B------:R-:W3:Y:S01]  /*6800*/  @!UP0 LDCU UR5, c[0x0][0xb0c] ;  /* 0x00016180ff0587ac */ /* 0x000ee20008000800 */
[----:B------:R-:W4:Y:S01]  /*6810*/  @!UP0 LDCU UR10, c[0x0][0xb20] ;  /* 0x00016400ff0a87ac */ /* 0x000f220008000800 */
[----:B--2---:R-:W-:Y:S02]  /*6820*/  UIMAD.WIDE.U32 UR8, UR38, UR12, URZ ;  /* 0x0000000c260872a5 */ /* 0x004fe4000f8e00ff */
[----:B------:R-:W-:Y:S02]  /*6830*/  UIMAD.WIDE.U32 UR6, UR37, UR15, URZ ;  /* 0x0000000f250672a5 */ /* 0x000fe4000f8e00ff */
[----:B------:R-:W-:Y:S03]  /*6840*/  @!UP0 UISETP.NE.AND UP1, UPT, UR14, 0x1, UPT ;  /* 0x000000010e00888c */ /* 0x000fe6000bf25270 */
[----:B------:R-:W-:Y:S01]  /*6850*/  @!UP0 UMOV UR4, UR9 ;  /* 0x0000000900048c82 */ /* 0x000fe20008000000 */
[----:B---3--:R-:W-:Y:S02]  /*6860*/  @!UP0 UISETP.NE.AND UP2, UPT, UR5, 0x1, UPT ;  /* 0x000000010500888c */ /* 0x008fe4000bf45270 */
[----:B------:R-:W-:Y:S01]  /*6870*/  @!UP0 USHF.R.U32.HI UR4, URZ, UR13, UR4 ;  /* 0x0000000dff048299 */ /* 0x000fe20008011604 */
[----:B------:R-:W-:Y:S02]  /*6880*/  @!UP0 UMOV UR6, UR7 ;  /* 0x0000000700068c82 */ /* 0x000fe40008000000 */
[----:B----4-:R-:W-:Y:S02]  /*6890*/  @!UP0 USHF.R.U32.HI UR6, URZ, UR10, UR6 ;  /* 0x0000000aff068299 */ /* 0x010fe40008011606 */
[----:B------:R-:W-:Y:S02]  /*68a0*/  @!UP0 USEL UR7, UR38, UR4, !UP2 ;  /* 0x0000000426078287 */ /* 0x000fe4000d000000 */
[----:B------:R-:W-:Y:S04]  /*68b0*/  @!UP0 USEL UR6, UR37, UR6, !UP1 ;  /* 0x0000000625068287 */ /* 0x000fe8000c800000 */
[----:B------:R-:W-:Y:S02]  /*68c0*/  @!UP0 UIADD3 UR4, UPT, UPT, -UR7, UR6, URZ ;  /* 0x0000000607048290 */ /* 0x000fe4000fffe1ff */
[----:B------:R-:W-:Y:S02]  /*68d0*/  @!UP0 UIADD3 UR6, UPT, UPT, UR7, -UR6, URZ ;  /* 0x8000000607068290 */ /* 0x000fe4000fffe0ff */
[----:B------:R-:W-:Y:S02]  /*68e0*/  @!UP0 UIMAD UR38, UR4, UR5, UR38 ;  /* 0x00000005042682a4 */ /* 0x000fe4000f8e0226 */
[----:B------:R-:W-:Y:S02]  /*68f0*/  @!UP0 UIMAD UR37, UR6, UR14, UR37 ;  /* 0x0000000e062582a4 */ /* 0x000fe4000f8e0225 */
[----:B------:R-:W-:Y:S09]  /*6900*/  ULOP3.LUT UP0, URZ, UR63, 0x1b0, URZ, 0xc0, !UPT ;  /* 0x000001b03fff7892 */ /* 0x000ff2000f80c0ff */
[----:B------:R-:W-:Y:S05]  /*6910*/  BRA.U !UP0, `(.L_x_119) ;  /* 0x0000000108407547 */ /* 0x000fea000b800000 */
[----:B------:R-:W2:Y:S01]  /*6920*/  LDCU.64 UR8, c[0x4][0x80] ;  /* 0x01001000ff0877ac */ /* 0x000ea20008000a00 */
[----:B------:R-:W-:Y:S01]  /*6930*/  MOV R3, 0x0 ;  /* 0x0000000000037802 */ /* 0x000fe20000000f00 */
[----:B------:R-:W-:Y:S02]  /*6940*/  HFMA2 R12, -RZ, RZ, 0, 5.9604644775390625e-08 ;  /* 0x00000001ff0c7431 */ /* 0x000fe400000001ff */
[----:B------:R-:W-:Y:S02]  /*6950*/  IMAD.MOV.U32 R8, RZ, RZ, 0x70 ;  /* 0x00000070ff087424 */ /* 0x000fe400078e00ff */
[----:B------:R-:W-:Y:S01]  /*6960*/  IMAD.MOV.U32 R13, RZ, RZ, RZ ;  /* 0x000000ffff0d7224 */ /* 0x000fe200078e00ff */
[----:B------:R-:W3:Y:S01]  /*6970*/  LDCU.64 UR6, c[0x4][0x88] ;  /* 0x01001100ff0677ac */ /* 0x000ee20008000a00 */
[----:B------:R-:W4:Y:S01]  /*6980*/  LDC.64 R2, c[0x4][R3] ;  /* 0x0100000003027b82 */ /* 0x000f220000000a00 */
[----:B------:R-:W1:Y:S01]  /*6990*/  LDCU.64 UR4, c[0x4][0x8] ;  /* 0x01000100ff0477ac */ /* 0x000e620008000a00 */
[----:B--2---:R-:W-:Y:S01]  /*69a0*/  MOV R5, UR9 ;  /* 0x0000000900057c02 */ /* 0x004fe20008000f00 */
[----:B------:R-:W-:Y:S01]  /*69b0*/  IMAD.U32 R4, RZ, RZ, UR8 ;  /* 0x00000008ff047e24 */ /* 0x000fe2000f8e00ff */
[----:B---3--:R-:W-:Y:S01]  /*69c0*/  MOV R7, UR7 ;  /* 0x0000000700077c02 */ /* 0x008fe20008000f00 */
[----:B------:R-:W-:Y:S01]  /*69d0*/  IMAD.U32 R6, RZ, RZ, UR6 ;  /* 0x00000006ff067e24 */ /* 0x000fe2000f8e00ff */
[----:B-1----:R-:W-:Y:S01]  /*69e0*/  MOV R11, UR5 ;  /* 0x00000005000b7c02 */ /* 0x002fe20008000f00 */
[----:B------:R-:W-:Y:S02]  /*69f0*/  IMAD.U32 R10, RZ, RZ, UR4 ;  /* 0x00000004ff0a7e24 */ /* 0x000fe4000f8e00ff */
[----:B------:R-:W-:Y:S07]  /*6a00*/  LEPC R20, `(.L_x_119) ;  /* 0x000000001014794e */ /* 0x000fee0000000000 */
[----:B----45:R-:W-:Y:S05]  /*6a10*/  CALL.ABS.NOINC R2 ;  /* 0x0000000002007343 */ /* 0x030fea0003c00000 */
.L_x_119:
[----:B------:R-:W-:Y:S01]  /*6a20*/  LOP3.LUT P0, RZ, R94, 0x1b0, RZ, 0xc0, !PT ;  /* 0x000001b05eff7812 */ /* 0x000fe2000780c0ff */
[----:B------:R-:W-:Y:S11]  /*6a30*/  BSSY.RECONVERGENT B6, `(.L_x_120) ;  /* 0x0000013000067945 */ /* 0x000ff60003800200 */
[----:B------:R-:W-:Y:S01]  /*6a40*/  @!UPT UIADD3 URZ, UPT, UPT, URZ, URZ, URZ ;  /* 0x000000fffffff290 */ /* 0x000fe2000fffe0ff */
[----:B------:R-:W-:Y:S05]  /*6a50*/  @!P0 BRA `(.L_x_121) ;  /* 0x0000000000408947 */ /* 0x000fea0003800000 */
        /* <DEDUP_REMOVED lines=16> */
.L_x_121:
[----:B------:R-:W-:Y:S05]  /*6b60*/  BSYNC.RECONVERGENT B6 ;  /* 0x0000000000067941 */ /* 0x000fea0003800200 */
.L_x_120:
[----:B------:R-:W-:Y:S01]  /*6b70*/  R2UR UR4, R86 ;  /* 0x00000000560472ca */ /* 0x000fe200000e0000 */
[----:B------:R-:W-:Y:S01]  /*6b80*/  UISETP.NE.U32.AND UP0, UPT, UR60, URZ, UPT ;  /* 0x000000ff3c00728c */ /* 0x000fe2000bf05070 */
[----:B------:R-:W-:Y:S02]  /*6b90*/  ISETP.NE.U32.AND P4, PT, R82, RZ, PT ;  /* 0x000000ff5200720c */ /* 0x000fe40003f85070 */
[----:B------:R-:W-:Y:S01]  /*6ba0*/  ISETP.NE.U32.AND P2, PT, RZ, UR46, PT ;  /* 0x0000002eff007c0c */ /* 0x000fe2000bf45070 */
[----:B------:R-:W-:Y:S01]  /*6bb0*/  UISETP.NE.AND.EX UP1, UPT, UR61, URZ, UPT, UP0 ;  /* 0x000000ff3d00728c */ /* 0x000fe2000bf25300 */
[----:B------:R-:W-:Y:S01]  /*6bc0*/  ISETP.NE.AND.EX P4, PT, R83, RZ, PT, P4 ;  /* 0x000000ff5300720c */ /* 0x000fe20003f85340 */
[----:B------:R-:W-:Y:S01]  /*6bd0*/  UPLOP3.LUT UP0, UPT, UPT, UPT, UPT, 0x40, 0x4 ;  /* 0x000000000004789c */ /* 0x000fe20003f0e870 */
[----:B------:R-:W-:Y:S05]  /*6be0*/  ISETP.NE.AND.EX P2, PT, RZ, UR47, PT, P2 ;  /* 0x0000002fff007c0c */ /* 0x000fea000bf45320 */
[----:B------:R-:W-:Y:S06]  /*6bf0*/  UISETP.NE.AND UP2, UPT, UR4, URZ, UPT ;  /* 0x000000ff0400728c */ /* 0x000fec000bf45270 */
[----:B------:R-:W-:Y:S05]  /*6c00*/  PLOP3.LUT P1, PT, PT, PT, UP2, 0x80, 0x8 ;  /* 0x000000000008781c */ /* 0x000fea0003f2f028 */
[----:B------:R-:W-:Y:S06]  /*6c10*/  @UP2 UPLOP3.LUT UP0, UPT, UPT, UPT, UP1, 0x80, 0x8 ;  /* 0x000000000008289c */ /* 0x000fec0003f0f010 */
[----:B------:R-:W-:Y:S01]  /*6c20*/  PLOP3.LUT P0, PT, PT, PT, UP0, 0x80, 0x8 ;  /* 0x000000000008781c */ /* 0x000fe20003f0f008 */
[----:B------:R-:W-:Y:S01]  /*6c30*/  @!UPT UIADD3 URZ, UPT, UPT, URZ, URZ, URZ ;  /* 0x000000fffffff290 */ /* 0x000fe2000fffe0ff */
[----:B------:R-:W-:Y:S11]  /*6c40*/  BRA.U !UP1, `(.L_x_122) ;  /* 0x00000001093c7547 */ /* 0x000ff6000b800000 */
[----:B------:R-:W-:Y:S01]  /*6c50*/  UISETP.NE.U32.AND UP0, UPT, UR46, URZ, UPT ;  /* 0x000000ff2e00728c */ /* 0x000fe2000bf05070 */
[----:B-1----:R-:W-:Y:S01]  /*6c60*/  HFMA2 R0, -RZ, RZ, 0, 5.9604644775390625e-08 ;  /* 0x00000001ff007431 */ /* 0x002fe200000001ff */
[----:B------:R-:W1:Y:S01]  /*6c70*/  LDCU.64 UR8, c[0x0][0x358] ;  /* 0x00006b00ff0877ac */ /* 0x000e620008000a00 */
[----:B------:R-:W-:Y:S01]  /*6c80*/  IMAD.MOV.U32 R84, RZ, RZ, 0x1 ;  /* 0x00000001ff547424 */ /* 0x000fe200078e00ff */
[----:B------:R-:W-:Y:S06]  /*6c90*/  UISETP.NE.AND.EX UP0, UPT, UR47, URZ, UPT, UP0 ;  /* 0x000000ff2f00728c */ /* 0x000fec000bf05300 */
        /* <DEDUP_REMOVED lines=9> */
[----:B--23--:R-:W-:Y:S02]  /*6d30*/  @!P3 IMAD.U32 R41, RZ, RZ, UR4 ;  /* 0x00000004ff29be24 */ /* 0x00cfe4000f8e00ff */
.L_x_122:
[----:B------:R-:W-:Y:S05]  /*6d40*/  @!P4 BRA `(.L_x_123) ;  /* 0x000000000024c947 */ /* 0x000fea0003800000 */
[----:B------:R-:W-:Y:S01]  /*6d50*/  ISETP.NE.U32.AND P3, PT, R80, RZ, PT ;  /* 0x000000ff5000720c */ /* 0x000fe20003f65070 */
[----:B------:R-:W2:Y:S03]  /*6d60*/  LDCU.64 UR4, c[0x0][0x358] ;  /* 0x00006b00ff0477ac */ /* 0x000ea60008000a00 */
[----:B------:R-:W-:Y:S11]  /*6d70*/  ISETP.NE.AND.EX P3, PT, R81, RZ, PT, P3 ;  /* 0x000000ff5100720c */ /* 0x000ff60003f65330 */
[----:B------:R-:W-:Y:S02]  /*6d80*/  @!UPT UIADD3 URZ, UPT, UPT, URZ, URZ, URZ ;  /* 0x000000fffffff290 */ /* 0x000fe4000fffe0ff */
[----:B------:R-:W3:Y:S01]  /*6d90*/  @P3 LDC.64 R2, c[0x0][0x8a8] ;  /* 0x00022a00ff023b82 */ /* 0x000ee20000000a00 */
[----:B-1----:R-:W-:Y:S04]  /*6da0*/  @P3 IMAD R0, R82, UR36, RZ ;  /* 0x0000002452003c24 */ /* 0x002fe8000f8e02ff */
[----:B---3--:R-:W-:Y:S05]  /*6db0*/  @P3 IMAD.WIDE R2, R0, 0x4, R2 ;  /* 0x0000000400023825 */ /* 0x008fea00078e0202 */
[----:B--2--5:R2:W5:Y:S02]  /*6dc0*/  @P3 LDG.E R38, desc[UR4][R2.64] ;  /* 0x0000000402263981 */ /* 0x024564000c1e1900 */
[----:B--2---:R-:W3:Y:S02]  /*6dd0*/  @!P3 LDC R38, c[0x0][0x8a0] ;  /* 0x00022800ff26bb82 */ /* 0x004ee40000000800 */
.L_x_123:
[----:B-----5:R-:W-:Y:S01]  /*6de0*/  FSETP.NEU.AND P4, PT, R41, RZ, PT ;  /* 0x000000ff2900720b */ /* 0x020fe20003f8d000 */
[----:B------:R-:W-:Y:S01]  /*6df0*/  BSSY B1, `(.L_x_124) ;  /* 0x0000042000017945 */ /* 0x000fe20003800000 */
[----:B------:R-:W-:Y:S01]  /*6e00*/  SEL R5, RZ, 0xffffffff, P2 ;  /* 0xffffffffff057807 */ /* 0x000fe20001000000 */
[----:B------:R-:W-:Y:S01]  /*6e10*/  IMAD.MOV.U32 R102, RZ, RZ, 0x1 ;  /* 0x00000001ff667424 */ /* 0x000fe200078e00ff */
[----:B------:R-:W-:Y:S02]  /*6e20*/  LOP3.LUT P3, RZ, R84, 0xff, RZ, 0xc0, !PT ;  /* 0x000000ff54ff7812 */ /* 0x000fe4000786c0ff */
[----:B------:R-:W-:Y:S02]  /*6e30*/  CS2R R78, SRZ ;  /* 0x00000000004e7805 */ /* 0x000fe4000001ff00 */
[----:B------:R-:W-:Y:S02]  /*6e40*/  @P1 SEL R4, RZ, 0xffffffff, P4 ;  /* 0xffffffffff041807 */ /* 0x000fe40002000000 */
[----:B------:R-:W-:Y:S02]  /*6e50*/  CS2R R76, SRZ ;  /* 0x00000000004c7805 */ /* 0x000fe4000001ff00 */
[----:B------:R-:W-:Y:S02]  /*6e60*/  LEA R2, R90, UR44, 0x3 ;  /* 0x0000002c5a027c11 */ /* 0x000fe4000f8e18ff */
[----:B------:R-:W-:Y:S02]  /*6e70*/  CS2R R74, SRZ ;  /* 0x00000000004a7805 */ /* 0x000fe4000001ff00 */
[----:B------:R-:W-:Y:S02]  /*6e80*/  @P0 SEL R4, R5, R4, !P3 ;  /* 0x0000000405040207 */ /* 0x000fe40005800000 */
[----:B------:R-:W-:Y:S02]  /*6e90*/  CS2R R72, SRZ ;  /* 0x0000000000487805 */ /* 0x000fe4000001ff00 */
[----:B------:R-:W-:Y:S02]  /*6ea0*/  LEA R100, R36, UR44, 0x3 ;  /* 0x0000002c24647c11 */ /* 0x000fe4000f8e18ff */
[----:B------:R-:W-:Y:S02]  /*6eb0*/  @P1 LOP3.LUT R4, R4, 0x1, RZ, 0xc0, !PT ;  /* 0x0000000104041812 */ /* 0x000fe400078ec0ff */
[----:B------:R-:W-:Y:S02]  /*6ec0*/  SHF.L.U32 R3, R92, 0x1f, RZ ;  /* 0x0000001f5c037819 */ /* 0x000fe400000006ff */
[----:B------:R-:W-:Y:S02]  /*6ed0*/  ISETP.NE.U32.OR P6, PT, R4, 0x1, !P1 ;  /* 0x000000010400780c */ /* 0x000fe40004fc5470 */
[----:B------:R-:W-:Y:S02]  /*6ee0*/  PLOP3.LUT P2, PT, PT, PT, UP1, 0x80, 0x8 ;  /* 0x000000000008781c */ /* 0x000fe40003f4f018 */
[C---:B------:R-:W-:Y:S02]  /*6ef0*/  LEA.HI R39, R36.reuse, R36, RZ, 0x1 ;  /* 0x0000002424277211 */ /* 0x040fe400078f08ff */
[----:B------:R-:W-:Y:S02]  /*6f00*/  SEL R4, RZ, 0xffffffff, P4 ;  /* 0xffffffffff047807 */ /* 0x000fe40002000000 */
[----:B------:R-:W-:Y:S01]  /*6f10*/  P2R R96, PR, RZ, 0x40 ;  /* 0x00000040ff607803 */ /* 0x000fe20000000000 */
[C---:B-1----:R-:W-:Y:S01]  /*6f20*/  IMAD.SHL.U32 R0, R39.reuse, 0x40, RZ ;  /* 0x0000004027007824 */ /* 0x042fe200078e00ff */
[----:B------:R-:W-:Y:S03]  /*6f30*/  LOP3.LUT R39, R39, 0xffe, RZ, 0xc0, !PT ;  /* 0x00000ffe27277812 */ /* 0x000fe600078ec0ff */
[----:B------:R-:W-:Y:S02]  /*6f40*/  @P6 SHF.L.U32 R7, R89, 0x1f, RZ ;  /* 0x0000001f59076819 */ /* 0x000fe400000006ff */
[----:B------:R-:W-:Y:S01]  /*6f50*/  @P2 SEL R4, R5, R4, !P3 ;  /* 0x0000000405042207 */ /* 0x000fe20005800000 */
[----:B------:R-:W-:Y:S01]  /*6f60*/  IMAD.IADD R39, R36, 0x1, -R39 ;  /* 0x0000000124277824 */ /* 0x000fe200078e0a27 */
[----:B------:R-:W1:Y:S01]  /*6f70*/  @P6 SYNCS.PHASECHK.TRANS64.TRYWAIT P1, [R2+URZ+0x220], R7 ;  /* 0x00022007020065a7 */ /* 0x000e6200080211ff */
[----:B------:R-:W-:Y:S02]  /*6f80*/  LOP3.LUT R0, R0, 0xffffff80, RZ, 0xc0, !PT ;  /* 0xffffff8000007812 */ /* 0x000fe400078ec0ff */
[----:B------:R-:W-:Y:S03]  /*6f90*/  LOP3.LUT R4, R4, 0x1, RZ, 0xc0, !PT ;  /* 0x0000000104047812 */ /* 0x000fe600078ec0ff */
[----:B------:R-:W-:Y:S01]  /*6fa0*/  IMAD.IADD R0, R37, 0x1, R0 ;  /* 0x0000000125007824 */ /* 0x000fe200078e0200 */
[----:B------:R-:W-:Y:S03]  /*6fb0*/  ISETP.NE.U32.AND P5, PT, R4, 0x1, PT ;  /* 0x000000010400780c */ /* 0x000fe60003fa5070 */
[----:B------:R-:W-:Y:S01]  /*6fc0*/  IMAD R39, R39, 0x100000, R0 ;  /* 0x0010000027277824 */ /* 0x000fe200078e0200 */
[----:B------:R-:W-:Y:S01]  /*6fd0*/  P2R R103, PR, RZ, 0x20 ;  /* 0x00000020ff677803 */ /* 0x000fe20000000000 */
[----:B------:R2:W4:Y:S01]  /*6fe0*/  SYNCS.PHASECHK.TRANS64.TRYWAIT P0, [R100+URZ+0x270], R3 ;  /* 0x00027003640075a7 */ /* 0x00052200080011ff */
[----:B-1----:R-:W-:Y:S01]  /*6ff0*/  @P6 SEL R102, RZ, 0x1, !P1 ;  /* 0x00000001ff666807 */ /* 0x002fe20004800000 */
[----:B--2---:R-:W-:Y:S06]  /*7000*/  @!P6 BRA `(.L_x_125) ;  /* 0x000000000080e947 */ /* 0x004fec0003800000 */
[----:B------:R-:W-:Y:S01]  /*7010*/  @P5 IMAD R6, R90, 0x1000, R71 ;  /* 0x000010005a065824 */ /* 0x000fe200078e0247 */
[----:B------:R-:W1:Y:S01]  /*7020*/  S2R R0, SR_CgaCtaId ;  /* 0x0000000000007919 */ /* 0x000e620000008800 */
[----:B------:R-:W-:Y:S01]  /*7030*/  ISETP.NE.AND P1, PT, R102, RZ, PT ;  /* 0x000000ff6600720c */ /* 0x000fe20003f25270 */
[----:B------:R-:W-:Y:S01]  /*7040*/  BSSY B0, `(.L_x_126) ;  /* 0x000000b000007945 */ /* 0x000fe20003800000 */
[----:B------:R-:W-:Y:S01]  /*7050*/  @P5 VIADD R4, R6, UR44 ;  /* 0x0000002c06045c36 */ /* 0x000fe20008000000 */
[----:B------:R-:W-:Y:S02]  /*7060*/  CS2R R74, SRZ ;  /* 0x00000000004a7805 */ /* 0x000fe4000001ff00 */
[----:B------:R-:W-:Y:S02]  /*7070*/  CS2R R72, SRZ ;  /* 0x0000000000487805 */ /* 0x000fe4000001ff00 */
[----:B------:R-:W-:Y:S01]  /*7080*/  CS2R R78, SRZ ;  /* 0x00000000004e7805 */ /* 0x000fe2000001ff00 */
[----:B------:R-:W-:Y:S01]  /*7090*/  @P5 IMAD R4, R93, -0x10, R4 ;  /* 0xfffffff05d045824 */ /* 0x000fe200078e0204 */
[----:B------:R-:W-:Y:S04]  /*70a0*/  CS2R R76, SRZ ;  /* 0x00000000004c7805 */ /* 0x000fe8000001ff00 */
[----:B------:R-:W-:Y:S05]  /*70b0*/  @P1 BRA `(.L_x_127) ;  /* 0x00000000000c1947 */ /* 0x000fea0003800000 */
[----:B------:R-:W-:Y:S04]  /*70c0*/  SHF.L.U32 R5, R89, 0x1f, RZ ;  /* 0x0000001f59057819 */ /* 0x000fe800000006ff */
[----:B------:R-:W2:Y:S02]  /*70d0*/  SYNCS.PHASECHK.TRANS64.TRYWAIT P1, [R2+URZ+0x220], R5 ;  /* 0x00022005020075a7 */ /* 0x000ea400080211ff */
[----:B--2---:R-:W-:Y:S05]  /*70e0*/  @!P1 BRA `(.L_x_128) ;  /* 0x0000002c00c49947 */ /* 0x004fea0003800000 */
.L_x_127:
[----:B------:R-:W-:Y:S05]  /*70f0*/  BSYNC B0 ;  /* 0x0000000000007941 */ /* 0x000fea0003800000 */
.L_x_126:
[----:B------:R-:W-:Y:S01]  /*7100*/  ISETP.NE.AND P1, PT, R103, RZ, PT ;  /* 0x000000ff6700720c */ /* 0x000fe20003f25270 */
[----:B--2---:R-:W-:Y:S02]  /*7110*/  VIADD R5, R2, 0x230 ;  /* 0x0000023002057836 */ /* 0x004fe40000000000 */
[----:B------:R-:W-:Y:S03]  /*7120*/  VIADD R90, R90, 0x1 ;  /* 0x000000015a5a7836 */ /* 0x000fe60000000000 */
[----:B-1----:R-:W-:Y:S07]  /*7130*/  PRMT R0, R0, 0x654, R5 ;  /* 0x0000065400007816 */ /* 0x002fee0000000005 */
[----:B------:R1:W2:Y:S04]  /*7140*/  @P1 LDS.128 R72, [R6+UR44+0x400] ;  /* 0x0004002c06481984 */ /* 0x0002a80008000c00 */
[----:B------:R1:W1:Y:S01]  /*7150*/  @P1 LDS.128 R76, [R4+0x410] ;  /* 0x00041000044c1984 */ /* 0x0002620000000c00 */
[C---:B------:R-:W-:Y:S01]  /*7160*/  ISETP.NE.AND P1, PT, R90.reuse, 0x2, PT ;  /* 0x000000025a00780c */ /* 0x040fe20003f25270 */
[----:B------:R-:W-:Y:S01]  /*7170*/  @!PT LDS RZ, [RZ] ;  /* 0x00000000fffff984 */ /* 0x000fe20000000800 */
[----:B------:R-:W-:Y:S01]  /*7180*/  @!PT LDS RZ, [RZ] ;  /* 0x00000000fffff984 */ /* 0x000fe20000000800 */
[----:B------:R-:W-:Y:S01]  /*7190*/  @!PT LDS RZ, [RZ] ;  /* 0x00000000fffff984 */ /* 0x000fe20000000800 */
[----:B------:R-:W-:Y:S01]  /*71a0*/  @!PT LDS RZ, [RZ] ;  /* 0x00000000fffff984 */ /* 0x000fe20000000800 */
[----:B------:R5:W-:Y:S06]  /*71b0*/  MEMBAR.ALL.CTA ;  /* 0x0000000000007992 */ /* 0x000bec0000008000 */
[----:B-----5:R-:W5:Y:S01]  /*71c0*/  FENCE.VIEW.ASYNC.S ;  /* 0x00000000000073c6 */ /* 0x020f620000000000 */
[----:B------:R-:W-:Y:S01]  /*71d0*/  SEL R90, R90, RZ, P1 ;  /* 0x000000ff5a5a7207 */ /* 0x000fe20000800000 */
[----:B-----5:R5:W-:Y:S02]  /*71e0*/  SYNCS.ARRIVE.TRANS64.RED.A1T0 RZ, [R0+URZ], RZ ;  /* 0x000000ff00ff79a7 */ /* 0x020be400081004ff */
[----:B-----5:R-:W-:Y:S04]  /*71f0*/  SEL R0, RZ, 0x1, P1 ;  /* 0x00000001ff007807 */ /* 0x020fe80000800000 */
[----:B--2---:R-:W-:Y:S02]  /*7200*/  LOP3.LUT R89, R89, R0, RZ, 0x3c, !PT ;  /* 0x0000000059597212 */ /* 0x004fe400078e3cff */
.L_x_125:
[----:B------:R-:W-:Y:S05]  /*7210*/  BSYNC B1 ;  /* 0x0000000000017941 */ /* 0x000fea0003800000 */
.L_x_124:
[----:B------:R-:W-:Y:S04]  /*7220*/  SHF.R.U32.HI R0, RZ, 0x15, R39 ;  /* 0x00000015ff007819 */ /* 0x000fe80000011627 */
[----:B------:R-:W-:Y:S01]  /*7230*/  LOP3.LUT P1, RZ, R0, 0x3, R85, 0x48, !PT ;  /* 0x0000000300ff7812 */ /* 0x000fe20007824855 */
[----:B------:R-:W-:Y:S01]  /*7240*/  @!UPT UIADD3 URZ, UPT, UPT, URZ, URZ, URZ ;  /* 0x000000fffffff290 */ /* 0x000fe2000fffe0ff */
[----:B----4-:R-:W-:Y:S11]  /*7250*/  @P0 BRA `(.L_x_129) ;  /* 0x0000000000080947 */ /* 0x010ff60003800000 */
[----:B------:R-:W2:Y:S02]  /*7260*/  SYNCS.PHASECHK.TRANS64.TRYWAIT P0, [R100+URZ+0x270], R3 ;  /* 0x00027003640075a7 */ /* 0x000ea400080011ff */
[----:B--2---:R-:W-:Y:S05]  /*7270*/  @!P0 BRA `(.L_x_130) ;  /* 0x0000002c00748947 */ /* 0x004fea0003800000 */
.L_x_129:
[----:B------:R-:W-:Y:S05]  /*7280*/  @!P1 BRA `(.L_x_131) ;  /* 0x0000000000409947 */ /* 0x000fea0003800000 */
[----:B------:R-:W4:Y:S01]  /*7290*/  LDCU.64 UR8, c[0x4][0x70] ;  /* 0x01000e00ff0877ac */ /* 0x000f220008000a00 */
[----:B--2---:R-:W-:Y:S01]  /*72a0*/  MOV R3, 0x0 ;  /* 0x0000000000037802 */ /* 0x004fe20000000f00 */
[----:B------:R-:W-:Y:S02]  /*72b0*/  HFMA2 R12, -RZ, RZ, 0, 5.9604644775390625e-08 ;  /* 0x00000001ff0c7431 */ /* 0x000fe400000001ff */
[----:B------:R-:W-:Y:S02]  /*72c0*/  IMAD.MOV.U32 R8, RZ, RZ, 0x192 ;  /* 0x00000192ff087424 */ /* 0x000fe400078e00ff */
[----:B------:R-:W-:Y:S01]  /*72d0*/  IMAD.MOV.U32 R13, RZ, RZ, RZ ;  /* 0x000000ffff0d7224 */ /* 0x000fe200078e00ff */
[----:B------:R-:W2:Y:S01]  /*72e0*/  LDCU.64 UR6, c[0x4][0x78] ;  /* 0x01000f00ff0677ac */ /* 0x000ea20008000a00 */
[----:B------:R-:W3:Y:S01]  /*72f0*/  LDC.64 R2, c[0x4][R3] ;  /* 0x0100000003027b82 */ /* 0x000ee20000000a00 */
[----:B------:R-:W5:Y:S01]  /*7300*/  LDCU.64 UR4, c[0x4][0x10] ;  /* 0x01000200ff0477ac */ /* 0x000f620008000a00 */
[----:B----4-:R-:W-:Y:S01]  /*7310*/  MOV R5, UR9 ;  /* 0x0000000900057c02 */ /* 0x010fe20008000f00 */
[----:B-1----:R-:W-:Y:S01]  /*7320*/  IMAD.U32 R4, RZ, RZ, UR8 ;  /* 0x00000008ff047e24 */ /* 0x002fe2000f8e00ff */
[----:B--2---:R-:W-:Y:S01]  /*7330*/  MOV R7, UR7 ;  /* 0x0000000700077c02 */ /* 0x004fe20008000f00 */
[----:B------:R-:W-:Y:S01]  /*7340*/  IMAD.U32 R6, RZ, RZ, UR6 ;  /* 0x00000006ff067e24 */ /* 0x000fe2000f8e00ff */
[----:B-----5:R-:W-:Y:S01]  /*7350*/  MOV R11, UR5 ;  /* 0x00000005000b7c02 */ /* 0x020fe20008000f00 */
[----:B------:R-:W-:Y:S02]  /*7360*/  IMAD.U32 R10, RZ, RZ, UR4 ;  /* 0x00000004ff0a7e24 */ /* 0x000fe4000f8e00ff */
[----:B------:R-:W-:Y:S07]  /*7370*/  LEPC R20, `(.L_x_131) ;  /* 0x000000001014794e */ /* 0x000fee0000000000 */
[----:B---3--:R-:W-:Y:S05]  /*7380*/  CALL.ABS.NOINC R2 ;  /* 0x0000000002007343 */ /* 0x008fea0003c00000 */
.L_x_131:
[-C--:B------:R-:W-:Y:S01]  /*7390*/  F2FP.F16.E4M3.UNPACK_B R42, R72.reuse ;  /* 0x00000048ff2a723e */ /* 0x080fe200020006ff */
[----:B------:R-:W-:Y:S05]  /*73a0*/  WARPSYNC.ALL ;  /* 0x0000000000007948 */ /* 0x000fea0003800000 */
[----:B------:R-:W-:Y:S01]  /*73b0*/  R2UR UR4, R39 ;  /* 0x00000000270472ca */ /* 0x000fe200000e0000 */
[--C-:B------:R-:W-:Y:S01]  /*73c0*/  HADD2.F32 R40, -RZ, R42.reuse.H0_H0 ;  /* 0x2000002aff287230 */ /* 0x100fe20000004100 */
[----:B------:R-:W-:Y:S01]  /*73d0*/  F2FP.F16.E4M3.UNPACK_B R43, R72.H1 ;  /* 0x00000048ff2b723e */ /* 0x000fe200030006ff */
[----:B------:R-:W-:Y:S01]  /*73e0*/  HADD2.F32 R42, -RZ, R42.H1_H1 ;  /* 0x3000002aff2a7230 */ /* 0x000fe20000004100 */
[-C--:B------:R-:W-:Y:S01]  /*73f0*/  F2FP.F16.E4M3.UNPACK_B R45, R73.reuse ;  /* 0x00000049ff2d723e */ /* 0x080fe200020006ff */
[----:B------:R-:W-:Y:S01]  /*7400*/  BSSY.RECONVERGENT B0, `(.L_x_132) ;  /* 0x0000099000007945 */ /* 0x000fe20003800200 */
[----:B------:R-:W-:Y:S01]  /*7410*/  F2FP.F16.E4M3.UNPACK_B R47, R73.H1 ;  /* 0x00000049ff2f723e */ /* 0x000fe200030006ff */
[--C-:B------:R-:W-:Y:S01]  /*7420*/  HADD2.F32 R44, -RZ, R43.reuse.H0_H0 ;  /* 0x2000002bff2c7230 */ /* 0x100fe20000004100 */
[-C--:B------:R-:W-:Y:S01]  /*7430*/  F2FP.F16.E4M3.UNPACK_B R49, R74.reuse ;  /* 0x0000004aff31723e */ /* 0x080fe200020006ff */
[----:B------:R-:W-:Y:S01]  /*7440*/  HADD2.F32 R46, -RZ, R43.H1_H1 ;  /* 0x3000002bff2e7230 */ /* 0x000fe20000004100 */
[----:B------:R-:W-:Y:S01]  /*7450*/  F2FP.F16.E4M3.UNPACK_B R51, R74.H1 ;  /* 0x0000004aff33723e */ /* 0x000fe200030006ff */
[--C-:B------:R-:W-:Y:S01]  /*7460*/  HADD2.F32 R43, -RZ, R45.reuse.H0_H0 ;  /* 0x2000002dff2b7230 */ /* 0x100fe20000004100 */
[-C--:B------:R-:W-:Y:S01]  /*7470*/  F2FP.F16.E4M3.UNPACK_B R53, R75.reuse ;  /* 0x0000004bff35723e */ /* 0x080fe200020006ff */
[----:B-1----:R-:W-:Y:S01]  /*7480*/  LDTM.16dp32bit_t0_t15.x32 R4, tmem[UR4] ;  /* 0x00000004000479ee */ /* 0x002fe20008a80000 */
[----:B------:R-:W3:Y:S01]  /*7490*/  LDTM.16dp32bit_t16_t31.x32 R4, tmem[UR4+0x20] ;  /* 0x00002004000479ee */ /* 0x000ee20008aa0000 */
[----:B------:R-:W-:Y:S01]  /*74a0*/  ISETP.NE.AND P6, PT, R96, RZ, PT ;  /* 0x000000ff6000720c */ /* 0x000fe20003fc5270 */
[----:B------:R-:W-:Y:S01]  /*74b0*/  HADD2.F32 R48, -RZ, R45.H1_H1 ;  /* 0x3000002dff307230 */ /* 0x000fe20000004100 */
[----:B------:R-:W-:Y:S01]  /*74c0*/  IADD3 R109, PT, PT, R71, UR44, RZ ;  /* 0x0000002c476d7c10 */ /* 0x000fe2000fffe0ff */
[----:B------:R-:W-:Y:S01]  /*74d0*/  HADD2.F32 R52, -RZ, R49.H1_H1 ;  /* 0x30000031ff347230 */ /* 0x000fe20000004100 */
[----:B------:R-:W-:Y:S01]  /*74e0*/  SHF.L.U32 R108, R88, 0x4, RZ ;  /* 0x00000004586c7819 */ /* 0x000fe200000006ff */
[----:B------:R-:W-:Y:S01]  /*74f0*/  HADD2.F32 R56, -RZ, R53.H1_H1 ;  /* 0x30000035ff387230 */ /* 0x000fe20000004100 */
[----:B------:R-:W-:Y:S01]  /*7500*/  F2FP.F16.E4M3.UNPACK_B R55, R75.H1 ;  /* 0x0000004bff37723e */ /* 0x000fe200030006ff */
[--C-:B------:R-:W-:Y:S01]  /*7510*/  HADD2.F32 R45, -RZ, R47.reuse.H0_H0 ;  /* 0x2000002fff2d7230 */ /* 0x100fe20000004100 */
[----:B------:R-:W-:Y:S01]  /*7520*/  IADD3 R101, PT, PT, R109, R108, RZ ;  /* 0x0000006c6d657210 */ /* 0x000fe20007ffe0ff */
[----:B------:R-:W-:Y:S01]  /*7530*/  HADD2.F32 R50, -RZ, R47.H1_H1 ;  /* 0x3000002fff327230 */ /* 0x000fe20000004100 */
[-C--:B------:R-:W-:Y:S01]  /*7540*/  F2FP.F16.E4M3.UNPACK_B R57, R76.reuse ;  /* 0x0000004cff39723e */ /* 0x080fe200020006ff */
[----:B------:R-:W-:Y:S01]  /*7550*/  HADD2.F32 R47, -RZ, R49.H0_H0 ;  /* 0x20000031ff2f7230 */ /* 0x000fe20000004100 */
[----:B------:R-:W-:Y:S01]  /*7560*/  F2FP.F16.E4M3.UNPACK_B R59, R76.H1 ;  /* 0x0000004cff3b723e */ /* 0x000fe200030006ff */
[----:B------:R-:W-:Y:S01]  /*7570*/  HADD2.F32 R49, -RZ, R51.H0_H0 ;  /* 0x20000033ff317230 */ /* 0x000fe20000004100 */
[-C--:B------:R-:W-:Y:S01]  /*7580*/  F2FP.F16.E4M3.UNPACK_B R61, R77.reuse ;  /* 0x0000004dff3d723e */ /* 0x080fe200020006ff */
[----:B------:R-:W-:Y:S01]  /*7590*/  HADD2.F32 R60, -RZ, R57.H1_H1 ;  /* 0x30000039ff3c7230 */ /* 0x000fe20000004100 */
[----:B------:R-:W-:Y:S01]  /*75a0*/  F2FP.F16.E4M3.UNPACK_B R63, R77.H1 ;  /* 0x0000004dff3f723e */ /* 0x000fe200030006ff */
[----:B------:R-:W-:Y:S01]  /*75b0*/  HADD2.F32 R54, -RZ, R51.H1_H1 ;  /* 0x30000033ff367230 */ /* 0x000fe20000004100 */
[-C--:B------:R-:W-:Y:S01]  /*75c0*/  F2FP.F16.E4M3.UNPACK_B R65, R78.reuse ;  /* 0x0000004eff41723e */ /* 0x080fe200020006ff */
[----:B------:R-:W-:Y:S01]  /*75d0*/  HADD2.F32 R51, -RZ, R53.H0_H0 ;  /* 0x20000035ff337230 */ /* 0x000fe20000004100 */
[----:B------:R-:W-:Y:S01]  /*75e0*/  F2FP.F16.E4M3.UNPACK_B R67, R78.H1 ;  /* 0x0000004eff43723e */ /* 0x000fe200030006ff */
[----:B------:R-:W-:Y:S01]  /*75f0*/  HADD2.F32 R64, -RZ, R61.H1_H1 ;  /* 0x3000003dff407230 */ /* 0x000fe20000004100 */
[----:B------:R-:W-:Y:S01]  /*7600*/  ISETP.NE.AND P0, PT, R95, RZ, PT ;  /* 0x000000ff5f00720c */ /* 0x000fe20003f05270 */
[C---:B---3--:R-:W-:Y:S01]  /*7610*/  FMUL R0, R38.reuse, R4 ;  /* 0x0000000426007220 */ /* 0x048fe20000400000 */
[C---:B------:R-:W-:Y:S01]  /*7620*/  FMUL R2, R38.reuse, R5 ;  /* 0x0000000526027220 */ /* 0x040fe20000400000 */
[C---:B------:R-:W-:Y:S01]  /*7630*/  FMUL R4, R38.reuse, R8 ;  /* 0x0000000826047220 */ /* 0x040fe20000400000 */
[C---:B------:R-:W-:Y:S01]  /*7640*/  FMUL R5, R38.reuse, R9 ;  /* 0x0000000926057220 */ /* 0x040fe20000400000 */
[C---:B------:R-:W-:Y:S01]  /*7650*/  FFMA R0, R41.reuse, R40, R0 ;  /* 0x0000002829007223 */ /* 0x040fe20000000000 */
[C---:B------:R-:W-:Y:S01]  /*7660*/  FFMA R2, R41.reuse, R42, R2 ;  /* 0x0000002a29027223 */ /* 0x040fe20000000002 */
[C---:B------:R-:W-:Y:S01]  /*7670*/  FMUL R8, R38.reuse, R12 ;  /* 0x0000000c26087220 */ /* 0x040fe20000400000 */
[C---:B------:R-:W-:Y:S01]  /*7680*/  FMUL R9, R38.reuse, R13 ;  /* 0x0000000d26097220 */ /* 0x040fe20000400000 */
[C---:B------:R-:W-:Y:S01]  /*7690*/  FMUL R12, R38.reuse, R16 ;  /* 0x00000010260c7220 */ /* 0x040fe20000400000 */
[C---:B------:R-:W-:Y:S01]  /*76a0*/  FMUL R13, R38.reuse, R17 ;  /* 0x00000011260d7220 */ /* 0x040fe20000400000 */
[C---:B------:R-:W-:Y:S01]  /*76b0*/  FMUL R16, R38.reuse, R20 ;  /* 0x0000001426107220 */ /* 0x040fe20000400000 */
[C---:B------:R-:W-:Y:S01]  /*76c0*/  FMUL R17, R38.reuse, R21 ;  /* 0x0000001526117220 */ /* 0x040fe20000400000 */
[C---:B------:R-:W-:Y:S01]  /*76d0*/  FMUL R20, R38.reuse, R24 ;  /* 0x0000001826147220 */ /* 0x040fe20000400000 */
[C---:B------:R-:W-:Y:S01]  /*76e0*/  FMUL R21, R38.reuse, R25 ;  /* 0x0000001926157220 */ /* 0x040fe20000400000 */
[----:B------:R-:W-:Y:S02]  /*76f0*/  HADD2.F32 R68, -RZ, R65.H1_H1 ;  /* 0x30000041ff447230 */ /* 0x000fe40000004100 */
[C---:B------:R-:W-:Y:S01]  /*7700*/  FMUL R24, R38.reuse, R28 ;  /* 0x0000001c26187220 */ /* 0x040fe20000400000 */
[C---:B------:R-:W-:Y:S01]  /*7710*/  FMUL R25, R38.reuse, R29 ;  /* 0x0000001d26197220 */ /* 0x040fe20000400000 */
[C---:B------:R-:W-:Y:S01]  /*7720*/  FMUL R28, R38.reuse, R32 ;  /* 0x00000020261c7220 */ /* 0x040fe20000400000 */
[C---:B------:R-:W-:Y:S01]  /*7730*/  FMUL R29, R38.reuse, R33 ;  /* 0x00000021261d7220 */ /* 0x040fe20000400000 */
[C---:B--2---:R-:W-:Y:S01]  /*7740*/  FMUL R3, R38.reuse, R6 ;  /* 0x0000000626037220 */ /* 0x044fe20000400000 */
[C---:B------:R-:W-:Y:S01]  /*7750*/  FMUL R7, R38.reuse, R7 ;  /* 0x0000000726077220 */ /* 0x040fe20000400000 */
[C---:B------:R-:W-:Y:S01]  /*7760*/  FMUL R6, R38.reuse, R10 ;  /* 0x0000000a26067220 */ /* 0x040fe20000400000 */
[C---:B------:R-:W-:Y:S01]  /*7770*/  FMUL R11, R38.reuse, R11 ;  /* 0x0000000b260b7220 */ /* 0x040fe20000400000 */
[C---:B------:R-:W-:Y:S01]  /*7780*/  FFMA R3, R41.reuse, R44, R3 ;  /* 0x0000002c29037223 */ /* 0x040fe20000000003 */
[C---:B------:R-:W-:Y:S01]  /*7790*/  FFMA R7, R41.reuse, R46, R7 ;  /* 0x0000002e29077223 */ /* 0x040fe20000000007 */
[C---:B------:R-:W-:Y:S01]  /*77a0*/  FFMA R4, R41.reuse, R43, R4 ;  /* 0x0000002b29047223 */ /* 0x040fe20000000004 */
[----:B------:R-:W-:Y:S01]  /*77b0*/  F2FP.F16.E4M3.UNPACK_B R40, R79 ;  /* 0x0000004fff28723e */ /* 0x000fe200020006ff */
[C---:B------:R-:W-:Y:S01]  /*77c0*/  FFMA R5, R41.reuse, R48, R5 ;  /* 0x0000003029057223 */ /* 0x040fe20000000005 */
[C---:B------:R-:W-:Y:S01]  /*77d0*/  FFMA R6, R41.reuse, R45, R6 ;  /* 0x0000002d29067223 */ /* 0x040fe20000000006 */
[----:B------:R-:W-:Y:S01]  /*77e0*/  F2FP.F16.E4M3.UNPACK_B R42, R79.H1 ;  /* 0x0000004fff2a723e */ /* 0x000fe200030006ff */
[C---:B------:R-:W-:Y:S01]  /*77f0*/  FFMA R11, R41.reuse, R50, R11 ;  /* 0x00000032290b7223 */ /* 0x040fe2000000000b */
[----:B------:R-:W-:Y:S01]  /*7800*/  FFMA R8, R41, R47, R8 ;  /* 0x0000002f29087223 */ /* 0x000fe20000000008 */
[----:B------:R-:W-:Y:S01]  /*7810*/  F2FP.SATFINITE.E4M3.F32.PACK_AB_MERGE_C R97, R7, R3, RZ ;  /* 0x000000030761723e */ /* 0x000fe200048070ff */
[C---:B------:R-:W-:Y:S01]  /*7820*/  FFMA R9, R41.reuse, R52, R9 ;  /* 0x0000003429097223 */ /* 0x040fe20000000009 */
[----:B------:R-:W-:Y:S01]  /*7830*/  FMUL R10, R38, R14 ;  /* 0x0000000e260a7220 */ /* 0x000fe20000400000 */
[----:B------:R-:W-:Y:S01]  /*7840*/  LEA R109, R90, UR44, 0x3 ;  /* 0x0000002c5a6d7c11 */ /* 0x000fe2000f8e18ff */
[----:B------:R-:W-:Y:S01]  /*7850*/  FMUL R15, R38, R15 ;  /* 0x0000000f260f7220 */ /* 0x000fe20000400000 */
[--C-:B------:R-:W-:Y:S01]  /*7860*/  HADD2.F32 R53, -RZ, R55.reuse.H0_H0 ;  /* 0x20000037ff357230 */ /* 0x100fe20000004100 */
[----:B------:R-:W-:Y:S01]  /*7870*/  F2FP.SATFINITE.E4M3.F32.PACK_AB_MERGE_C R96, R2, R0, R97 ;  /* 0x000000000260723e */ /* 0x000fe20004807061 */
[----:B------:R-:W-:Y:S01]  /*7880*/  FFMA R10, R41, R49, R10 ;  /* 0x00000031290a7223 */ /* 0x000fe2000000000a */
[----:B------:R-:W-:Y:S01]  /*7890*/  F2FP.SATFINITE.E4M3.F32.PACK_AB_MERGE_C R97, R11, R6, RZ ;  /* 0x000000060b61723e */ /* 0x000fe200048070ff */
[C---:B------:R-:W-:Y:S01]  /*78a0*/  FFMA R15, R41.reuse, R54, R15 ;  /* 0x00000036290f7223 */ /* 0x040fe2000000000f */
[C---:B------:R-:W-:Y:S01]  /*78b0*/  FFMA R12, R41.reuse, R51, R12 ;  /* 0x00000033290c7223 */ /* 0x040fe2000000000c */
[----:B------:R-:W-:Y:S01]  /*78c0*/  FFMA R13, R41, R56, R13 ;  /* 0x00000038290d7223 */ /* 0x000fe2000000000d */
[----:B------:R-:W-:Y:S01]  /*78d0*/  F2FP.SATFINITE.E4M3.F32.PACK_AB_MERGE_C R97, R5, R4, R97 ;  /* 0x000000040561723e */ /* 0x000fe20004807061 */
[----:B------:R-:W-:Y:S01]  /*78e0*/  HADD2.F32 R58, -RZ, R55.H1_H1 ;  /* 0x30000037ff3a7230 */ /* 0x000fe20000004100 */
[----:B------:R-:W-:Y:S01]  /*78f0*/  F2FP.SATFINITE.E4M3.F32.PACK_AB_MERGE_C R98, R15, R10, RZ ;  /* 0x0000000a0f62723e */ /* 0x000fe200048070ff */
[----:B------:R-:W-:Y:S02]  /*7900*/  HADD2.F32 R55, -RZ, R57.H0_H0 ;  /* 0x20000039ff377230 */ /* 0x000fe40000004100 */
[C---:B------:R-:W-:Y:S01]  /*7910*/  FMUL R14, R38.reuse, R18 ;  /* 0x00000012260e7220 */ /* 0x040fe20000400000 */
[C---:B------:R-:W-:Y:S01]  /*7920*/  FMUL R19, R38.reuse, R19 ;  /* 0x0000001326137220 */ /* 0x040fe20000400000 */
[--C-:B------:R-:W-:Y:S02]  /*7930*/  HADD2.F32 R57, -RZ, R59.reuse.H0_H0 ;  /* 0x2000003bff397230 */ /* 0x100fe40000004100 */
[C---:B------:R-:W-:Y:S01]  /*7940*/  FMUL R18, R38.reuse, R22 ;  /* 0x0000001626127220 */ /* 0x040fe20000400000 */
[C---:B------:R-:W-:Y:S01]  /*7950*/  FFMA R14, R41.reuse, R53, R14 ;  /* 0x00000035290e7223 */ /* 0x040fe2000000000e */
[----:B------:R-:W-:Y:S02]  /*7960*/  HADD2.F32 R62, -RZ, R59.H1_H1 ;  /* 0x3000003bff3e7230 */ /* 0x000fe40000004100 */
[C---:B------:R-:W-:Y:S01]  /*7970*/  FFMA R19, R41.reuse, R58, R19 ;  /* 0x0000003a29137223 */ /* 0x040fe20000000013 */
[----:B------:R-:W-:Y:S02]  /*7980*/  HADD2.F32 R59, -RZ, R61.H0_H0 ;  /* 0x2000003dff3b7230 */ /* 0x000fe40000004100 */
[C---:B------:R-:W-:Y:S01]  /*7990*/  FMUL R23, R38.reuse, R23 ;  /* 0x0000001726177220 */ /* 0x040fe20000400000 */
[C---:B------:R-:W-:Y:S01]  /*79a0*/  FFMA R16, R41.reuse, R55, R16 ;  /* 0x0000003729107223 */ /* 0x040fe20000000010 */
[C---:B------:R-:W-:Y:S01]  /*79b0*/  FFMA R17, R41.reuse, R60, R17 ;  /* 0x0000003c29117223 */ /* 0x040fe20000000011 */
[--C-:B------:R-:W-:Y:S02]  /*79c0*/  HADD2.F32 R61, -RZ, R63.reuse.H0_H0 ;  /* 0x2000003fff3d7230 */ /* 0x100fe40000004100 */
[C---:B------:R-:W-:Y:S01]  /*79d0*/  FFMA R18, R41.reuse, R57, R18 ;  /* 0x0000003929127223 */ /* 0x040fe20000000012 */
[----:B------:R-:W-:Y:S02]  /*79e0*/  HADD2.F32 R66, -RZ, R63.H1_H1 ;  /* 0x3000003fff427230 */ /* 0x000fe40000004100 */
[C---:B------:R-:W-:Y:S01]  /*79f0*/  FMUL R22, R38.reuse, R26 ;  /* 0x0000001a26167220 */ /* 0x040fe20000400000 */
[----:B------:R-:W-:Y:S02]  /*7a00*/  HADD2.F32 R63, -RZ, R65.H0_H0 ;  /* 0x20000041ff3f7230 */ /* 0x000fe40000004100 */
[C---:B------:R-:W-:Y:S01]  /*7a10*/  FFMA R23, R41.reuse, R62, R23 ;  /* 0x0000003e29177223 */ /* 0x040fe20000000017 */
[C---:B------:R-:W-:Y:S01]  /*7a20*/  FMUL R27, R38.reuse, R27 ;  /* 0x0000001b261b7220 */ /* 0x040fe20000400000 */
[C---:B------:R-:W-:Y:S01]  /*7a30*/  FFMA R20, R41.reuse, R59, R20 ;  /* 0x0000003b29147223 */ /* 0x040fe20000000014 */
[C---:B------:R-:W-:Y:S01]  /*7a40*/  FFMA R21, R41.reuse, R64, R21 ;  /* 0x0000004029157223 */ /* 0x040fe20000000015 */
[--C-:B------:R-:W-:Y:S02]  /*7a50*/  HADD2.F32 R65, -RZ, R67.reuse.H0_H0 ;  /* 0x20000043ff417230 */ /* 0x100fe40000004100 */
[C---:B------:R-:W-:Y:S01]  /*7a60*/  FFMA R22, R41.reuse, R61, R22 ;  /* 0x0000003d29167223 */ /* 0x040fe20000000016 */
[----:B------:R-:W-:Y:S02]  /*7a70*/  HADD2.F32 R70, -RZ, R67.H1_H1 ;  /* 0x30000043ff467230 */ /* 0x000fe40000004100 */
[C---:B------:R-:W-:Y:S01]  /*7a80*/  FMUL R26, R38.reuse, R30 ;  /* 0x0000001e261a7220 */ /* 0x040fe20000400000 */
[--C-:B------:R-:W-:Y:S02]  /*7a90*/  HADD2.F32 R67, -RZ, R40.reuse.H0_H0 ;  /* 0x20000028ff437230 */ /* 0x100fe40000004100 */
[C---:B------:R-:W-:Y:S01]  /*7aa0*/  FFMA R27, R41.reuse, R66, R27 ;  /* 0x00000042291b7223 */ /* 0x040fe2000000001b */
[C---:B------:R-:W-:Y:S01]  /*7ab0*/  FMUL R31, R38.reuse, R31 ;  /* 0x0000001f261f7220 */ /* 0x040fe20000400000 */
[C---:B------:R-:W-:Y:S01]  /*7ac0*/  FFMA R24, R41.reuse, R63, R24 ;  /* 0x0000003f29187223 */ /* 0x040fe20000000018 */
[----:B------:R-:W-:Y:S02]  /*7ad0*/  HADD2.F32 R40, -RZ, R40.H1_H1 ;  /* 0x30000028ff287230 */ /* 0x000fe40000004100 */
[C---:B------:R-:W-:Y:S01]  /*7ae0*/  FFMA R25, R41.reuse, R68, R25 ;  /* 0x0000004429197223 */ /* 0x040fe20000000019 */
[--C-:B------:R-:W-:Y:S02]  /*7af0*/  HADD2.F32 R69, -RZ, R42.reuse.H0_H0 ;  /* 0x2000002aff457230 */ /* 0x100fe40000004100 */
[C---:B------:R-:W-:Y:S01]  /*7b00*/  FFMA R26, R41.reuse, R65, R26 ;  /* 0x00000041291a7223 */ /* 0x040fe2000000001a */
[----:B------:R-:W-:Y:S02]  /*7b10*/  HADD2.F32 R42, -RZ, R42.H1_H1 ;  /* 0x3000002aff2a7230 */ /* 0x000fe40000004100 */
[C---:B------:R-:W-:Y:S01]  /*7b20*/  FMUL R30, R38.reuse, R34 ;  /* 0x00000022261e7220 */ /* 0x040fe20000400000 */
[----:B------:R-:W-:Y:S01]  /*7b30*/  FFMA R31, R41, R70, R31 ;  /* 0x00000046291f7223 */ /* 0x000fe2000000001f */
[----:B------:R-:W-:Y:S01]  /*7b40*/  FMUL R35, R38, R35 ;  /* 0x0000002326237220 */ /* 0x000fe20000400000 */
[----:B------:R-:W-:Y:S01]  /*7b50*/  F2FP.SATFINITE.E4M3.F32.PACK_AB_MERGE_C R99, R19, R14, RZ ;  /* 0x0000000e1363723e */ /* 0x000fe200048070ff */
[C---:B------:R-:W-:Y:S01]  /*7b60*/  FFMA R28, R41.reuse, R67, R28 ;  /* 0x00000043291c7223 */ /* 0x040fe2000000001c */
[C---:B------:R-:W-:Y:S01]  /*7b70*/  FFMA R29, R41.reuse, R40, R29 ;  /* 0x00000028291d7223 */ /* 0x040fe2000000001d */
[C---:B------:R-:W-:Y:S01]  /*7b80*/  FFMA R30, R41.reuse, R69, R30 ;  /* 0x00000045291e7223 */ /* 0x040fe2000000001e */
[----:B------:R-:W-:Y:S01]  /*7b90*/  FFMA R35, R41, R42, R35 ;  /* 0x0000002a29237223 */ /* 0x000fe20000000023 */
[----:B------:R-:W-:Y:S02]  /*7ba0*/  F2FP.SATFINITE.E4M3.F32.PACK_AB_MERGE_C R98, R9, R8, R98 ;  /* 0x000000080962723e */ /* 0x000fe40004807062 */
[----:B------:R-:W-:Y:S02]  /*7bb0*/  F2FP.SATFINITE.E4M3.F32.PACK_AB_MERGE_C R99, R13, R12, R99 ;  /* 0x0000000c0d63723e */ /* 0x000fe40004807063 */
[----:B------:R-:W-:Y:S02]  /*7bc0*/  F2FP.SATFINITE.E4M3.F32.PACK_AB_MERGE_C R104, R23, R18, RZ ;  /* 0x000000121768723e */ /* 0x000fe400048070ff */
[----:B------:R-:W-:Y:S01]  /*7bd0*/  F2FP.SATFINITE.E4M3.F32.PACK_AB_MERGE_C R105, R27, R22, RZ ;  /* 0x000000161b69723e */ /* 0x000fe200048070ff */
[----:B------:R1:W-:Y:S01]  /*7be0*/  STS.128 [R71+UR44+0x2400], R96 ;  /* 0x0024006047007988 */ /* 0x0003e20008000c2c */
[----:B------:R-:W-:Y:S02]  /*7bf0*/  F2FP.SATFINITE.E4M3.F32.PACK_AB_MERGE_C R110, R31, R26, RZ ;  /* 0x0000001a1f6e723e */ /* 0x000fe400048070ff */
[----:B------:R-:W-:Y:S02]  /*7c00*/  F2FP.SATFINITE.E4M3.F32.PACK_AB_MERGE_C R111, R35, R30, RZ ;  /* 0x0000001e236f723e */ /* 0x000fe400048070ff */
[----:B------:R-:W-:Y:S02]  /*7c10*/  F2FP.SATFINITE.E4M3.F32.PACK_AB_MERGE_C R104, R17, R16, R104 ;  /* 0x000000101168723e */ /* 0x000fe40004807068 */
[----:B------:R-:W-:Y:S02]  /*7c20*/  F2FP.SATFINITE.E4M3.F32.PACK_AB_MERGE_C R105, R21, R20, R105 ;  /* 0x000000141569723e */ /* 0x000fe40004807069 */
[----:B------:R-:W-:Y:S02]  /*7c30*/  F2FP.SATFINITE.E4M3.F32.PACK_AB_MERGE_C R106, R25, R24, R110 ;  /* 0x00000018196a723e */ /* 0x000fe4000480706e */
[----:B------:R-:W-:Y:S02]  /*7c40*/  F2FP.SATFINITE.E4M3.F32.PACK_AB_MERGE_C R107, R29, R28, R111 ;  /* 0x0000001c1d6b723e */ /* 0x000fe4000480706f */
[----:B------:R-:W-:Y:S03]  /*7c50*/  @P6 SHF.L.U32 R110, R89, 0x1f, RZ ;  /* 0x0000001f596e6819 */ /* 0x000fe600000006ff */
[----:B------:R1:W-:Y:S01]  /*7c60*/  STS.128 [R101+0x2410], R104 ;  /* 0x0024106865007388 */ /* 0x0003e20000000c00 */
[----:B------:R-:W-:Y:S01]  /*7c70*/  @!PT LDS RZ, [RZ] ;  /* 0x00000000fffff984 */ /* 0x000fe20000000800 */
[----:B------:R-:W-:Y:S01]  /*7c80*/  @!PT LDS RZ, [RZ] ;  /* 0x00000000fffff984 */ /* 0x000fe20000000800 */
[----:B------:R-:W-:Y:S01]  /*7c90*/  @!PT LDS RZ, [RZ] ;  /* 0x00000000fffff984 */ /* 0x000fe20000000800 */
[----:B------:R-:W-:Y:S01]  /*7ca0*/  @!PT LDS RZ, [RZ] ;  /* 0x00000000fffff984 */ /* 0x000fe20000000800 */
[----:B------:R2:W-:Y:S07]  /*7cb0*/  MEMBAR.ALL.CTA ;  /* 0x0000000000007992 */ /* 0x0005ee0000008000 */
[----:B--2---:R-:W2:Y:S02]  /*7cc0*/  FENCE.VIEW.ASYNC.S ;  /* 0x00000000000073c6 */ /* 0x004ea40000000000 */
[----:B--2---:R-:W-:Y:S06]  /*7cd0*/  BAR.SYNC.DEFER_BLOCKING 0x1, 0x80 ;  /* 0x0042000000007b1d */ /* 0x004fec0000010000 */
[----:B------:R-:W-:Y:S05]  /*7ce0*/  @P0 BRA `(.L_x_133) ;  /* 0x0000000000280947 */ /* 0x000fea0003800000 */
[----:B------:R-:W2:Y:S01]  /*7cf0*/  LDCU.64 UR6, c[0x0][0x348] ;  /* 0x00006900ff0677ac */ /* 0x000ea20008000a00 */
[----:B------:R-:W-:Y:S01]  /*7d00*/  UIADD3 UR4, UPT, UPT, UR44, 0x2400, URZ ;  /* 0x000024002c047890 */ /* 0x000fe2000fffe0ff */
[----:B------:R-:W-:Y:S05]  /*7d10*/  UMOV UR51, UR36 ;  /* 0x0000002400337c82 */ /* 0x000fea0008000000 */
[----:B------:R-:W-:Y:S04]  /*7d20*/  MOV R94, UR4 ;  /* 0x00000004005e7c02 */ /* 0x000fe80008000f00 */
[----:B------:R-:W-:Y:S01]  /*7d30*/  R2UR UR48, R94 ;  /* 0x000000005e3072ca */ /* 0x000fe200000e0000 */
[----:B--2---:R-:W-:Y:S04]  /*7d40*/  UIADD3 UR4, UP0, UPT, UR6, 0x680, URZ ;  /* 0x0000068006047890 */ /* 0x004fe8000ff1e0ff */
[----:B------:R-:W-:Y:S09]  /*7d50*/  UIADD3.X UR5, UPT, UPT, URZ, UR7, URZ, UP0, !UPT ;  /* 0x00000007ff057290 */ /* 0x000ff200087fe4ff */
[----:B------:R2:W-:Y:S01]  /*7d60*/  UTMASTG.3D [UR48], [UR4] ;  /* 0x00000030040073b5 */ /* 0x0005e20008010000 */
[----:B------:R0:W-:Y:S01]  /*7d70*/  UTMACMDFLUSH ;  /* 0x00000000000079b7 */ /* 0x0001e20000000000 */
[----:B--2---:R-:W-:Y:S04]  /*7d80*/  DEPBAR.LE SB0, 0x1 ;  /* 0x000080400000791a */ /* 0x004fe80000000000 */
.L_x_133:
[----:B------:R-:W-:Y:S05]  /*7d90*/  BSYNC.RECONVERGENT B0 ;  /* 0x0000000000007941 */ /* 0x000fea0003800200 */
.L_x_132:
[----:B------:R-:W-:Y:S06]  /*7da0*/  BAR.SYNC.DEFER_BLOCKING 0x1, 0x80 ;  /* 0x0042000000007b1d */ /* 0x000fec0000010000 */
[----:B------:R-:W2:Y:S01]  /*7db0*/  @P6 SYNCS.PHASECHK.TRANS64.TRYWAIT P0, [R109+URZ+0x220], R110 ;  /* 0x0002206e6d0065a7 */ /* 0x000ea200080011ff */
[----:B------:R-:W-:Y:S01]  /*7dc0*/  BSSY B1, `(.L_x_134) ;  /* 0x0000020000017945 */ /* 0x000fe20003800000 */
[----:B--2---:R-:W-:Y:S03]  /*7dd0*/  @P6 SEL R102, RZ, 0x1, !P0 ;  /* 0x00000001ff666807 */ /* 0x004fe60004000000 */
[----:B------:R-:W-:Y:S05]  /*7de0*/  @!P6 BRA `(.L_x_135) ;  /* 0x000000000074e947 */ /* 0x000fea0003800000 */
[----:B------:R-:W-:Y:S01]  /*7df0*/  ISETP.NE.AND P1, PT, R103, RZ, PT ;  /* 0x000000ff6700720c */ /* 0x000fe20003f25270 */
[----:B------:R-:W2:Y:S01]  /*7e00*/  S2R R0, SR_CgaCtaId ;  /* 0x0000000000007919 */ /* 0x000ea20000008800 */
[----:B------:R-:W-:Y:S01]  /*7e10*/  ISETP.NE.AND P0, PT, R102, RZ, PT ;  /* 0x000000ff6600720c */ /* 0x000fe20003f05270 */
[----:B------:R-:W-:Y:S10]  /*7e20*/  BSSY B0, `(.L_x_136) ;  /* 0x0000008000007945 */ /* 0x000ff40003800000 */
[----:B------:R-:W-:Y:S05]  /*7e30*/  @P1 IMAD R2, R90, 0x1000, R71 ;  /* 0x000010005a021824 */ /* 0x000fea00078e0247 */
[----:B------:R-:W-:Y:S05]  /*7e40*/  @P1 IADD3 R3, PT, PT, R2, UR44, RZ ;  /* 0x0000002c02031c10 */ /* 0x000fea000fffe0ff */
[----:B------:R-:W-:Y:S01]  /*7e50*/  @P1 IMAD.IADD R3, R3, 0x1, R108 ;  /* 0x0000000103031824 */ /* 0x000fe200078e026c */
[----:B------:R-:W-:Y:S06]  /*7e60*/  @P0 BRA `(.L_x_137) ;  /* 0x00000000000c0947 */ /* 0x000fec0003800000 */
[----:B------:R-:W-:Y:S04]  /*7e70*/  SHF.L.U32 R4, R89, 0x1f, RZ ;  /* 0x0000001f59047819 */ /* 0x000fe800000006ff */
[----:B------:R-:W3:Y:S02]  /*7e80*/  SYNCS.PHASECHK.TRANS64.TRYWAIT P0, [R109+URZ+0x220], R4 ;  /* 0x000220046d0075a7 */ /* 0x000ee400080011ff */
[----:B---3--:R-:W-:Y:S05]  /*7e90*/  @!P0 BRA `(.L_x_138) ;  /* 0x0000002000808947 */ /* 0x008fea0003800000 */
.L_x_137:
[----:B------:R-:W-:Y:S05]  /*7ea0*/  BSYNC B0 ;  /* 0x0000000000007941 */ /* 0x000fea0003800000 */
.L_x_136:
[----:B------:R-:W-:Y:S01]  /*7eb0*/  ISETP.NE.AND P0, PT, R103, RZ, PT ;  /* 0x000000ff6700720c */ /* 0x000fe20003f05270 */
[----:B---3--:R-:W-:Y:S02]  /*7ec0*/  VIADD R109, R109, 0x230 ;  /* 0x000002306d6d7836 */ /* 0x008fe40000000000 */
[----:B------:R-:W-:Y:S03]  /*7ed0*/  VIADD R90, R90, 0x1 ;  /* 0x000000015a5a7836 */ /* 0x000fe60000000000 */
[----:B--2---:R-:W-:Y:S07]  /*7ee0*/  PRMT R0, R0, 0x654, R109 ;  /* 0x0000065400007816 */ /* 0x004fee000000006d */
[----:B------:R2:W3:Y:S04]  /*7ef0*/  @P0 LDS.128 R72, [R2+UR44+0x400] ;  /* 0x0004002c02480984 */ /* 0x0004e80008000c00 */
[----:B------:R2:W4:Y:S01]  /*7f00*/  @P0 LDS.128 R76, [R3+0x410] ;  /* 0x00041000034c0984 */ /* 0x0005220000000c00 */
        /* <DEDUP_REMOVED lines=10> */
[----:B--23--:R-:W-:Y:S02]  /*7fb0*/  LOP3.LUT R89, R89, R0, RZ, 0x3c, !PT ;  /* 0x0000000059597212 */ /* 0x00cfe400078e3cff */
.L_x_135:
[----:B------:R-:W-:Y:S05]  /*7fc0*/  BSYNC B1 ;  /* 0x0000000000017941 */ /* 0x000fea0003800000 */
.L_x_134:
[----:B------:R-:W-:Y:S05]  /*7fd0*/  VIADD R0, R39, 0x40 ;  /* 0x0000004027007836 */ /* 0x000fea0000000000 */
[----:B------:R-:W-:Y:S04]  /*7fe0*/  SHF.R.U32.HI R0, RZ, 0x15, R0 ;  /* 0x00000015ff007819 */ /* 0x000fe80000011600 */
[----:B------:R-:W-:Y:S11]  /*7ff0*/  LOP3.LUT P0, RZ, R0, 0x3, R85, 0x48, !PT ;  /* 0x0000000300ff7812 */ /* 0x000ff60007804855 */
[----:B------:R-:W-:Y:S02]  /*8000*/  @!UPT UIADD3 URZ, UPT, UPT, URZ, URZ, URZ ;  /* 0x000000fffffff290 */ /* 0x000fe4000fffe0ff */
[----:B------:R-:W-:Y:S05]  /*8010*/  @!P0 BRA `(.L_x_139) ;  /* 0x0000000000408947 */ /* 0x000fea0003800000 */
[----:B------:R-:W2:Y:S01]  /*8020*/  LDCU.64 UR8, c[0x4][0x70] ;  /* 0x01000e00ff0877ac */ /* 0x000ea20008000a00 */
[----:B------:R-:W-:Y:S01]  /*8030*/  MOV R3, 0x0 ;  /* 0x0000000000037802 */ /* 0x000fe20000000f00 */
[----:B------:R-:W-:Y:S02]  /*8040*/  HFMA2 R12, -RZ, RZ, 0, 5.9604644775390625e-08 ;  /* 0x00000001ff0c7431 */ /* 0x000fe400000001ff */
[----:B------:R-:W-:Y:S02]  /*8050*/  IMAD.MOV.U32 R8, RZ, RZ, 0x192 ;  /* 0x00000192ff087424 */ /* 0x000fe400078e00ff */
[----:B------:R-:W-:Y:S01]  /*8060*/  IMAD.MOV.U32 R13, RZ, RZ, RZ ;  /* 0x000000ffff0d7224 */ /* 0x000fe200078e00ff */
[----:B------:R-:W3:Y:S01]  /*8070*/  LDCU.64 UR6, c[0x4][0x78] ;  /* 0x01000f00ff0677ac */ /* 0x000ee20008000a00 */
[----:B------:R-:W1:Y:S01]  /*8080*/  LDC.64 R2, c[0x4][R3] ;  /* 0x0100000003027b82 */ /* 0x000e620000000a00 */
[----:B------:R-:W5:Y:S01]  /*8090*/  LDCU.64 UR4, c[0x4][0x10] ;  /* 0x01000200ff0477ac */ /* 0x000f620008000a00 */
[----:B--2---:R-:W-:Y:S01]  /*80a0*/  MOV R5, UR9 ;  /* 0x0000000900057c02 */ /* 0x004fe20008000f00 */
[----:B------:R-:W-:Y:S01]  /*80b0*/  IMAD.U32 R4, RZ, RZ, UR8 ;  /* 0x00000008ff047e24 */ /* 0x000fe2000f8e00ff */
[----:B---3--:R-:W-:Y:S01]  /*80c0*/  MOV R7, UR7 ;  /* 0x0000000700077c02 */ /* 0x008fe20008000f00 */
[----:B------:R-:W-:Y:S01]  /*80d0*/  IMAD.U32 R6, RZ, RZ, UR6 ;  /* 0x00000006ff067e24 */ /* 0x000fe2000f8e00ff */
[----:B-----5:R-:W-:Y:S01]  /*80e0*/  MOV R11, UR5 ;  /* 0x00000005000b7c02 */ /* 0x020fe20008000f00 */
[----:B------:R-:W-:Y:S02]  /*80f0*/  IMAD.U32 R10, RZ, RZ, UR4 ;  /* 0x00000004ff0a7e24 */ /* 0x000fe4000f8e00ff */
[----:B------:R-:W-:Y:S07]  /*8100*/  LEPC R20, `(.L_x_139) ;  /* 0x000000001014794e */ /* 0x000fee0000000000 */
[----:B-1--4-:R-:W-:Y:S05]  /*8110*/  CALL.ABS.NOINC R2 ;  /* 0x0000000002007343 */ /* 0x012fea0003c00000 */
.L_x_139:
[----:B------:R-:W-:Y:S01]  /*8120*/  ISETP.NE.AND P0, PT, R95, RZ, PT ;  /* 0x000000ff5f00720c */ /* 0x000fe20003f05270 */
[----:B------:R-:W-:Y:S05]  /*8130*/  WARPSYNC.ALL ;  /* 0x0000000000007948 */ /* 0x000fea0003800000 */
[----:B------:R-:W-:Y:S01]  /*8140*/  R2UR UR4, R39 ;  /* 0x00000000270472ca */ /* 0x000fe200000e0000 */
[----:B------:R-:W2:Y:S01]  /*8150*/  S2UR UR6, SR_CgaCtaId ;  /* 0x00000000000679c3 */ /* 0x000ea20000008800 */
[-C--:B------:R-:W-:Y:S01]  /*8160*/  F2FP.F16.E4M3.UNPACK_B R42, R72.reuse ;  /* 0x00000048ff2a723e */ /* 0x080fe200020006ff */
[----:B------:R-:W-:Y:S01]  /*8170*/  BSSY.RECONVERGENT B0, `(.L_x_140) ;  /* 0x000009c000007945 */ /* 0x000fe20003800200 */
[----:B------:R-:W-:Y:S02]  /*8180*/  F2FP.F16.E4M3.UNPACK_B R72, R72.H1 ;  /* 0x00000048ff48723e */ /* 0x000fe400030006ff */
[-C--:B------:R-:W-:Y:S01]  /*8190*/  F2FP.F16.E4M3.UNPACK_B R46, R73.reuse ;  /* 0x00000049ff2e723e */ /* 0x080fe200020006ff */
[--C-:B------:R-:W-:Y:S01]  /*81a0*/  HADD2.F32 R40, -RZ, R42.reuse.H0_H0 ;  /* 0x2000002aff287230 */ /* 0x100fe20000004100 */
[----:B------:R-:W-:Y:S01]  /*81b0*/  F2FP.F16.E4M3.UNPACK_B R73, R73.H1 ;  /* 0x00000049ff49723e */ /* 0x000fe200030006ff */
[----:B------:R-:W-:Y:S01]  /*81c0*/  HADD2.F32 R42, -RZ, R42.H1_H1 ;  /* 0x3000002aff2a7230 */ /* 0x000fe20000004100 */
[-C--:B------:R-:W-:Y:S01]  /*81d0*/  F2FP.F16.E4M3.UNPACK_B R50, R74.reuse ;  /* 0x0000004aff32723e */ /* 0x080fe200020006ff */
[----:B------:R-:W-:Y:S01]  /*81e0*/  HADD2.F32 R43, -RZ, R72.H0_H0 ;  /* 0x20000048ff2b7230 */ /* 0x000fe20000004100 */
[----:B------:R-:W-:Y:S01]  /*81f0*/  F2FP.F16.E4M3.UNPACK_B R74, R74.H1 ;  /* 0x0000004aff4a723e */ /* 0x000fe200030006ff */
[----:B------:R-:W-:Y:S01]  /*8200*/  LDTM.16dp32bit_t0_t15.x32 R4, tmem[UR4+0x40] ;  /* 0x00004004000479ee */ /* 0x000fe20008a80000 */
[----:B------:R-:W3:Y:S01]  /*8210*/  LDTM.16dp32bit_t16_t31.x32 R4, tmem[UR4+0x60] ;  /* 0x00006004000479ee */ /* 0x000ee20008aa0000 */
[----:B------:R-:W-:Y:S01]  /*8220*/  NOP ;  /* 0x0000000000007918 */ /* 0x000fe20000000000 */
[--C-:B------:R-:W-:Y:S01]  /*8230*/  HADD2.F32 R45, -RZ, R46.reuse.H0_H0 ;  /* 0x2000002eff2d7230 */ /* 0x100fe20000004100 */
[----:B------:R-:W-:Y:S01]  /*8240*/  R2UR UR5, R100 ;  /* 0x00000000640572ca */ /* 0x000fe200000e0000 */
[----:B------:R-:W-:Y:S01]  /*8250*/  HADD2.F32 R46, -RZ, R46.H1_H1 ;  /* 0x3000002eff2e7230 */ /* 0x000fe20000004100 */
[----:B------:R-:W-:Y:S01]  /*8260*/  F2FP.F16.E4M3.UNPACK_B R54, R75 ;  /* 0x0000004bff36723e */ /* 0x000fe200020006ff */
[--C-:B------:R-:W-:Y:S01]  /*8270*/  HADD2.F32 R49, -RZ, R50.reuse.H0_H0 ;  /* 0x20000032ff317230 */ /* 0x100fe20000004100 */
[----:B----4-:R-:W-:Y:S01]  /*8280*/  F2FP.F16.E4M3.UNPACK_B R58, R76 ;  /* 0x0000004cff3a723e */ /* 0x010fe200020006ff */
[----:B------:R-:W-:Y:S01]  /*8290*/  HADD2.F32 R50, -RZ, R50.H1_H1 ;  /* 0x30000032ff327230 */ /* 0x000fe20000004100 */
[----:B------:R-:W-:Y:S01]  /*82a0*/  F2FP.F16.E4M3.UNPACK_B R62, R77 ;  /* 0x0000004dff3e723e */ /* 0x000fe200020006ff */
[--C-:B------:R-:W-:Y:S01]  /*82b0*/  HADD2.F32 R53, -RZ, R54.reuse.H0_H0 ;  /* 0x20000036ff357230 */ /* 0x100fe20000004100 */
[----:B------:R-:W-:Y:S01]  /*82c0*/  F2FP.F16.E4M3.UNPACK_B R66, R78 ;  /* 0x0000004eff42723e */ /* 0x000fe200020006ff */
[----:B------:R-:W-:Y:S01]  /*82d0*/  HADD2.F32 R54, -RZ, R54.H1_H1 ;  /* 0x30000036ff367230 */ /* 0x000fe20000004100 */
[----:B------:R-:W-:Y:S01]  /*82e0*/  F2FP.F16.E4M3.UNPACK_B R69, R79 ;  /* 0x0000004fff45723e */ /* 0x000fe200020006ff */
[--C-:B------:R-:W-:Y:S01]  /*82f0*/  HADD2.F32 R57, -RZ, R58.reuse.H0_H0 ;  /* 0x2000003aff397230 */ /* 0x100fe20000004100 */
[----:B------:R-:W-:Y:S01]  /*8300*/  F2FP.F16.E4M3.UNPACK_B R75, R75.H1 ;  /* 0x0000004bff4b723e */ /* 0x000fe200030006ff */
[----:B------:R-:W-:Y:S01]  /*8310*/  UIADD3 UR4, UPT, UPT, UR5, 0x290, URZ ;  /* 0x0000029005047890 */ /* 0x000fe2000fffe0ff */
[----:B------:R-:W-:Y:S01]  /*8320*/  HADD2.F32 R59, -RZ, R58.H1_H1 ;  /* 0x3000003aff3b7230 */ /* 0x000fe20000004100 */
[----:B------:R-:W-:Y:S01]  /*8330*/  F2FP.F16.E4M3.UNPACK_B R76, R76.H1 ;  /* 0x0000004cff4c723e */ /* 0x000fe200030006ff */
[--C-:B------:R-:W-:Y:S01]  /*8340*/  HADD2.F32 R61, -RZ, R62.reuse.H0_H0 ;  /* 0x2000003eff3d7230 */ /* 0x100fe20000004100 */
[----:B------:R-:W-:Y:S01]  /*8350*/  F2FP.F16.E4M3.UNPACK_B R77, R77.H1 ;  /* 0x0000004dff4d723e */ /* 0x000fe200030006ff */
[----:B------:R-:W-:Y:S01]  /*8360*/  HADD2.F32 R62, -RZ, R62.H1_H1 ;  /* 0x3000003eff3e7230 */ /* 0x000fe20000004100 */
[----:B------:R-:W-:Y:S01]  /*8370*/  F2FP.F16.E4M3.UNPACK_B R78, R78.H1 ;  /* 0x0000004eff4e723e */ /* 0x000fe200030006ff */
[--C-:B------:R-:W-:Y:S01]  /*8380*/  HADD2.F32 R65, -RZ, R66.reuse.H0_H0 ;  /* 0x20000042ff417230 */ /* 0x100fe20000004100 */
[----:B--2---:R-:W-:Y:S01]  /*8390*/  UPRMT UR4, UR6, 0x654, UR4 ;  /* 0x0000065406047896 */ /* 0x004fe20008000004 */
        /* <DEDUP_REMOVED lines=8> */
[----:B------:R-:W-:Y:S01]  /*8420*/  SYNCS.ARRIVE.TRANS64.RED.A1T0 RZ, [UR4], RZ ;  /* 0x000000ffffff79a7 */ /* 0x000fe20008100404 */
        /* <DEDUP_REMOVED lines=15> */
[--C-:B------:R-:W-:Y:S02]  /*8520*/  HADD2.F32 R47, -RZ, R73.reuse.H0_H0 ;  /* 0x20000049ff2f7230 */ /* 0x100fe40000004100 */
[C---:B------:R-:W-:Y:S01]  /*8530*/  FMUL R10, R38.reuse, R10 ;  /* 0x0000000a260a7220 */ /* 0x040fe20000400000 */
[C---:B------:R-:W-:Y:S01]  /*8540*/  FFMA R6, R41.reuse, R43, R6 ;  /* 0x0000002b29067223 */ /* 0x040fe20000000006 */
[----:B------:R-:W-:Y:S02]  /*8550*/  HADD2.F32 R48, -RZ, R73.H1_H1 ;  /* 0x30000049ff307230 */ /* 0x000fe40000004100 */
[C---:B------:R-:W-:Y:S01]  /*8560*/  FFMA R7, R41.reuse, R44, R7 ;  /* 0x0000002c29077223 */ /* 0x040fe20000000007 */
[C---:B------:R-:W-:Y:S01]  /*8570*/  FFMA R8, R41.reuse, R45, R8 ;  /* 0x0000002d29087223 */ /* 0x040fe20000000008 */
[C---:B------:R-:W-:Y:S01]  /*8580*/  FFMA R9, R41.reuse, R46, R9 ;  /* 0x0000002e29097223 */ /* 0x040fe20000000009 */
[----:B------:R-:W-:Y:S01]  /*8590*/  FFMA R10, R41, R47, R10 ;  /* 0x0000002f290a7223 */ /* 0x000fe2000000000a */
[----:B------:R-:W-:Y:S01]  /*85a0*/  HADD2.F32 R43, -RZ, R69.H0_H0 ;  /* 0x20000045ff2b7230 */ /* 0x000fe20000004100 */
[----:B-1----:R-:W-:Y:S01]  /*85b0*/  F2FP.SATFINITE.E4M3.F32.PACK_AB_MERGE_C R96, R7, R6, RZ ;  /* 0x000000060760723e */ /* 0x002fe200048070ff */
[C---:B------:R-:W-:Y:S01]  /*85c0*/  FMUL R11, R38.reuse, R11 ;  /* 0x0000000b260b7220 */ /* 0x040fe20000400000 */
[--C-:B------:R-:W-:Y:S02]  /*85d0*/  HADD2.F32 R51, -RZ, R74.reuse.H0_H0 ;  /* 0x2000004aff337230 */ /* 0x100fe40000004100 */
[C---:B------:R-:W-:Y:S01]  /*85e0*/  FMUL R14, R38.reuse, R14 ;  /* 0x0000000e260e7220 */ /* 0x040fe20000400000 */
[----:B------:R-:W-:Y:S01]  /*85f0*/  HADD2.F32 R52, -RZ, R74.H1_H1 ;  /* 0x3000004aff347230 */ /* 0x000fe20000004100 */
[----:B------:R-:W-:Y:S01]  /*8600*/  F2FP.SATFINITE.E4M3.F32.PACK_AB_MERGE_C R96, R5, R4, R96 ;  /* 0x000000040560723e */ /* 0x000fe20004807060 */
[C---:B------:R-:W-:Y:S01]  /*8610*/  FFMA R11, R41.reuse, R48, R11 ;  /* 0x00000030290b7223 */ /* 0x040fe2000000000b */
[C---:B------:R-:W-:Y:S01]  /*8620*/  FFMA R12, R41.reuse, R49, R12 ;  /* 0x00000031290c7223 */ /* 0x040fe2000000000c */
[C---:B------:R-:W-:Y:S01]  /*8630*/  FFMA R13, R41.reuse, R50, R13 ;  /* 0x00000032290d7223 */ /* 0x040fe2000000000d */
[----:B------:R-:W-:Y:S01]  /*8640*/  FFMA R14, R41, R51, R14 ;  /* 0x00000033290e7223 */ /* 0x000fe2000000000e */
[C---:B------:R-:W-:Y:S01]  /*8650*/  FMUL R15, R38.reuse, R15 ;  /* 0x0000000f260f7220 */ /* 0x040fe20000400000 */
[----:B------:R-:W-:Y:S01]  /*8660*/  F2FP.F16.E4M3.UNPACK_B R79, R79.H1 ;  /* 0x0000004fff4f723e */ /* 0x000fe200030006ff */
[--C-:B------:R-:W-:Y:S01]  /*8670*/  HADD2.F32 R55, -RZ, R75.reuse.H0_H0 ;  /* 0x2000004bff377230 */ /* 0x100fe20000004100 */
[----:B------:R-:W-:Y:S01]  /*8680*/  F2FP.SATFINITE.E4M3.F32.PACK_AB_MERGE_C R97, R11, R10, RZ ;  /* 0x0000000a0b61723e */ /* 0x000fe200048070ff */
[C---:B------:R-:W-:Y:S01]  /*8690*/  FFMA R15, R41.reuse, R52, R15 ;  /* 0x00000034290f7223 */ /* 0x040fe2000000000f */
[C---:B------:R-:W-:Y:S01]  /*86a0*/  FFMA R16, R41.reuse, R53, R16 ;  /* 0x0000003529107223 */ /* 0x040fe20000000010 */
[----:B------:R-:W-:Y:S01]  /*86b0*/  FFMA R17, R41, R54, R17 ;  /* 0x0000003629117223 */ /* 0x000fe20000000011 */
[----:B------:R-:W-:Y:S01]  /*86c0*/  F2FP.SATFINITE.E4M3.F32.PACK_AB_MERGE_C R97, R9, R8, R97 ;  /* 0x000000080961723e */ /* 0x000fe20004807061 */
[----:B------:R-:W-:Y:S01]  /*86d0*/  HADD2.F32 R56, -RZ, R75.H1_H1 ;  /* 0x3000004bff387230 */ /* 0x000fe20000004100 */
[----:B------:R-:W-:Y:S01]  /*86e0*/  F2FP.SATFINITE.E4M3.F32.PACK_AB_MERGE_C R98, R15, R14, RZ ;  /* 0x0000000e0f62723e */ /* 0x000fe200048070ff */
[C---:B------:R-:W-:Y:S01]  /*86f0*/  FMUL R18, R38.reuse, R18 ;  /* 0x0000001226127220 */ /* 0x040fe20000400000 */
[C---:B------:R-:W-:Y:S01]  /*8700*/  FMUL R19, R38.reuse, R19 ;  /* 0x0000001326137220 */ /* 0x040fe20000400000 */
[--C-:B------:R-:W-:Y:S02]  /*8710*/  HADD2.F32 R58, -RZ, R76.reuse.H0_H0 ;  /* 0x2000004cff3a7230 */ /* 0x100fe40000004100 */
[C---:B------:R-:W-:Y:S01]  /*8720*/  FMUL R3, R38.reuse, R22 ;  /* 0x0000001626037220 */ /* 0x040fe20000400000 */
[C---:B------:R-:W-:Y:S01]  /*8730*/  FFMA R18, R41.reuse, R55, R18 ;  /* 0x0000003729127223 */ /* 0x040fe20000000012 */
[----:B------:R-:W-:Y:S02]  /*8740*/  HADD2.F32 R60, -RZ, R76.H1_H1 ;  /* 0x3000004cff3c7230 */ /* 0x000fe40000004100 */
        /* <DEDUP_REMOVED lines=42> */
[----:B------:R-:W-:Y:S03]  /*89f0*/  IADD3 R70, PT, PT, R36, 0x1, RZ ;  /* 0x0000000124467810 */ /* 0x000fe60007ffe0ff */
        /* <DEDUP_REMOVED lines=10> */
[----:B------:R-:W-:Y:S02]  /*8aa0*/  UIADD3 UR9, UPT, UPT, UR49, 0x40, URZ ;  /* 0x0000004031097890 */ /* 0x000fe4000fffe0ff */
[----:B------:R-:W-:Y:S01]  /*8ab0*/  UIADD3 UR8, UPT, UPT, UR44, 0x3400, URZ ;  /* 0x000034002c087890 */ /* 0x000fe2000fffe0ff */
[----:B------:R-:W-:Y:S01]  /*8ac0*/  UMOV UR10, UR50 ;  /* 0x00000032000a7c82 */ /* 0x000fe20008000000 */
[----:B------:R-:W-:Y:S01]  /*8ad0*/  UMOV UR11, UR36 ;  /* 0x00000024000b7c82 */ /* 0x000fe20008000000 */
[----:B--2---:R-:W-:Y:S04]  /*8ae0*/  UIADD3 UR4, UP0, UPT, UR6, 0x680, URZ ;  /* 0x0000068006047890 */ /* 0x004fe8000ff1e0ff */
[----:B------:R-:W-:Y:S09]  /*8af0*/  UIADD3.X UR5, UPT, UPT, URZ, UR7, URZ, UP0, !UPT ;  /* 0x00000007ff057290 */ /* 0x000ff200087fe4ff */
[----:B------:R2:W-:Y:S01]  /*8b00*/  UTMASTG.3D [UR8], [UR4] ;  /* 0x00000008040073b5 */ /* 0x0005e20008010000 */
[----:B------:R0:W-:Y:S01]  /*8b10*/  UTMACMDFLUSH ;  /* 0x00000000000079b7 */ /* 0x0001e20000000000 */
[----:B--2---:R-:W-:Y:S04]  /*8b20*/  DEPBAR.LE SB0, 0x1 ;  /* 0x000080400000791a */ /* 0x004fe80000000000 */
.L_x_141:
[----:B------:R-:W-:Y:S05]  /*8b30*/  BSYNC.RECONVERGENT B0 ;  /* 0x0000000000007941 */ /* 0x000fea0003800200 */
.L_x_140:
[----:B------:R-:W-:Y:S01]  /*8b40*/  BAR.SYNC.DEFER_BLOCKING 0x1, 0x80 ;  /* 0x0042000000007b1d */ /* 0x000fe20000010000 */
[----:B------:R-:W-:Y:S01]  /*8b50*/  ISETP.NE.AND P0, PT, R87, 0x2, PT ;  /* 0x000000025700780c */ /* 0x000fe20003f05270 */
[----:B------:R-:W-:Y:S01]  /*8b60*/  UISETP.NE.AND UP0, UPT, UR45, URZ, UPT ;  /* 0x000000ff2d00728c */ /* 0x000fe2000bf05270 */
[----:B------:R-:W-:Y:S01]  /*8b70*/  ISETP.NE.AND P1, PT, R70, 0x4, PT ;  /* 0x000000044600780c */ /* 0x000fe20003f25270 */
[----:B------:R-:W-:Y:S01]  /*8b80*/  UIADD3 UR30, UPT, UPT, UR37, UR59, URZ ;  /* 0x0000003b251e7290 */ /* 0x000fe2000fffe0ff */
[----:B------:R-:W-:Y:S01]  /*8b90*/  SEL R0, RZ, 0x1, P0 ;  /* 0x00000001ff007807 */ /* 0x000fe20000000000 */
[----:B------:R-:W-:Y:S01]  /*8ba0*/  UIADD3 UR20, UPT, UPT, UR38, UR62, URZ ;  /* 0x0000003e26147290 */ /* 0x000fe2000fffe0ff */
[----:B------:R-:W-:Y:S02]  /*8bb0*/  SEL R3, RZ, 0x1, P1 ;  /* 0x00000001ff037807 */ /* 0x000fe40000800000 */
[----:B------:R-:W-:Y:S02]  /*8bc0*/  LOP3.LUT R91, R91, R0, RZ, 0x3c, !PT ;  /* 0x000000005b5b7212 */ /* 0x000fe400078e3cff */
[----:B------:R-:W-:Y:S02]  /*8bd0*/  LOP3.LUT R92, R92, R3, RZ, 0x3c, !PT ;  /* 0x000000035c5c7212 */ /* 0x000fe400078e3cff */
[----:B------:R-:W-:Y:S02]  /*8be0*/  SEL R87, R87, RZ, P0 ;  /* 0x000000ff57577207 */ /* 0x000fe40000000000 */
[----:B------:R-:W-:Y:S01]  /*8bf0*/  SEL R36, R70, RZ, P1 ;  /* 0x000000ff46247207 */ /* 0x000fe20000800000 */
[----:B------:R-:W-:Y:S01]  /*8c00*/  UMOV UR36, UR58 ;  /* 0x0000003a00247c82 */ /* 0x000fe20008000000 */
[----:B------:R-:W-:Y:S05]  /*8c10*/  BRA.U UP0, `(.L_x_142) ;  /* 0xffffffd500987547 */ /* 0x000fea000b83ffff */
[----:B------:R-:W-:Y:S05]  /*8c20*/  EXIT ;  /* 0x000000000000794d */ /* 0x000fea0003800000 */
.L_x_25:
[----:B-1----:R1:W3:Y:S02]  /*8c30*/  SYNCS.PHASECHK.TRANS64.TRYWAIT P0, [R0+URZ+0x2c0], R3 ;  /* 0x0002c003000075a7 */ /* 0x0022e400080011ff */
[----:B---3--:R-:W-:Y:S05]  /*8c40*/  @!P0 NANOSLEEP.SYNCS 0x989680 ;  /* 0x009896800000895d */ /* 0x008fea0003900000 */
[----:B------:R-:W3:Y:S02]  /*8c50*/  @!P0 SYNCS.PHASECHK.TRANS64 P0, [R0+URZ+0x2c0], R3 ;  /* 0x0002c003000085a7 */ /* 0x000ee400080010ff */
[----:B---3--:R-:W-:Y:S05]  /*8c60*/  @!P0 BRA `(.L_x_25) ;  /* 0xfffffffc00f08947 */ /* 0x008fea000383ffff */
[----:B------:R-:W-:Y:S05]  /*8c70*/  BRA `(.L_x_143) ;  /* 0xffffff8c00ec7947 */ /* 0x000fea000383ffff */
.L_x_28:
[----:B-1----:R-:W-:-:S07]  /*8c80*/  MOV R0, UR33 ;  /* 0x0000002100007c02 */ /* 0x002fce0008000f00 */
.L_x_144:
[----:B-1----:R1:W3:Y:S02]  /*8c90*/  SYNCS.PHASECHK.TRANS64.TRYWAIT P0, [R0+URZ+0x110], R3 ;  /* 0x00011003000075a7 */ /* 0x0022e400080011ff */
[----:B---3--:R-:W-:Y:S05]  /*8ca0*/  @!P0 NANOSLEEP.SYNCS 0x989680 ;  /* 0x009896800000895d */ /* 0x008fea0003900000 */
[----:B------:R-:W3:Y:S02]  /*8cb0*/  @!P0 SYNCS.PHASECHK.TRANS64 P0, [R0+URZ+0x110], R3 ;  /* 0x00011003000085a7 */ /* 0x000ee400080010ff */
[----:B---3--:R-:W-:Y:S05]  /*8cc0*/  @!P0 BRA `(.L_x_144) ;  /* 0xfffffffc00f08947 */ /* 0x008fea000383ffff */
[----:B------:R-:W-:Y:S05]  /*8cd0*/  BRA `(.L_x_27) ;  /* 0xffffff90002c7947 */ /* 0x000fea000383ffff */
.L_x_35:
[----:B-1----:R-:W-:-:S07]  /*8ce0*/  MOV R0, UR9 ;  /* 0x0000000900007c02 */ /* 0x002fce0008000f00 */
.L_x_145:
[----:B-1----:R1:W3:Y:S02]  /*8cf0*/  SYNCS.PHASECHK.TRANS64.TRYWAIT P0, [R0+URZ+0x110], R3 ;  /* 0x00011003000075a7 */ /* 0x0022e400080011ff */
[----:B---3--:R-:W-:Y:S05]  /*8d00*/  @!P0 NANOSLEEP.SYNCS 0x989680 ;  /* 0x009896800000895d */ /* 0x008fea0003900000 */
[----:B------:R-:W3:Y:S02]  /*8d10*/  @!P0 SYNCS.PHASECHK.TRANS64 P0, [R0+URZ+0x110], R3 ;  /* 0x00011003000085a7 */ /* 0x000ee400080010ff */
[----:B---3--:R-:W-:Y:S05]  /*8d20*/  @!P0 BRA `(.L_x_145) ;  /* 0xfffffffc00f08947 */ /* 0x008fea000383ffff */
[----:B------:R-:W-:Y:S05]  /*8d30*/  BRA `(.L_x_34) ;  /* 0xffffff9000e87947 */ /* 0x000fea000383ffff */
.L_x_40:
[----:B-1----:R1:W3:Y:S02]  /*8d40*/  SYNCS.PHASECHK.TRANS64.TRYWAIT P0, [R3+URZ+0x250], R0 ;  /* 0x00025000030075a7 */ /* 0x0022e400080011ff */
[----:B---3--:R-:W-:Y:S05]  /*8d50*/  @!P0 NANOSLEEP.SYNCS 0x989680 ;  /* 0x009896800000895d */ /* 0x008fea0003900000 */
[----:B------:R-:W3:Y:S02]  /*8d60*/  @!P0 SYNCS.PHASECHK.TRANS64 P0, [R3+URZ+0x250], R0 ;  /* 0x00025000030085a7 */ /* 0x000ee400080010ff */
[----:B---3--:R-:W-:Y:S05]  /*8d70*/  @!P0 BRA `(.L_x_40) ;  /* 0xfffffffc00f08947 */ /* 0x008fea000383ffff */
[----:B------:R-:W-:Y:S05]  /*8d80*/  BRA `(.L_x_146) ;  /* 0xffffff9400887947 */ /* 0x000fea000383ffff */
.L_x_44:
[----:B-1----:R-:W-:-:S07]  /*8d90*/  MOV R0, UR4 ;  /* 0x0000000400007c02 */ /* 0x002fce0008000f00 */
.L_x_147:
[----:B-1----:R1:W3:Y:S02]  /*8da0*/  SYNCS.PHASECHK.TRANS64.TRYWAIT P0, [R0+URZ], R3 ;  /* 0x00000003000075a7 */ /* 0x0022e400080011ff */
[----:B---3--:R-:W-:Y:S05]  /*8db0*/  @!P0 NANOSLEEP.SYNCS 0x989680 ;  /* 0x009896800000895d */ /* 0x008fea0003900000 */
[----:B------:R-:W3:Y:S02]  /*8dc0*/  @!P0 SYNCS.PHASECHK.TRANS64 P0, [R0+URZ], R3 ;  /* 0x00000003000085a7 */ /* 0x000ee400080010ff */
[----:B---3--:R-:W-:Y:S05]  /*8dd0*/  @!P0 BRA `(.L_x_147) ;  /* 0xfffffffc00f08947 */ /* 0x008fea000383ffff */
[----:B------:R-:W-:Y:S05]  /*8de0*/  BRA `(.L_x_148) ;  /* 0xffffff9c002c7947 */ /* 0x000fea000383ffff */
.L_x_45:
[----:B------:R-:W-:-:S07]  /*8df0*/  MOV R0, UR5 ;  /* 0x0000000500007c02 */ /* 0x000fce0008000f00 */
.L_x_149:
[----:B-1----:R1:W3:Y:S02]  /*8e00*/  SYNCS.PHASECHK.TRANS64.TRYWAIT P0, [R0+URZ], R3 ;  /* 0x00000003000075a7 */ /* 0x0022e400080011ff */
[----:B---3--:R-:W-:Y:S05]  /*8e10*/  @!P0 NANOSLEEP.SYNCS 0x989680 ;  /* 0x009896800000895d */ /* 0x008fea0003900000 */
[----:B------:R-:W3:Y:S02]  /*8e20*/  @!P0 SYNCS.PHASECHK.TRANS64 P0, [R0+URZ], R3 ;  /* 0x00000003000085a7 */ /* 0x000ee400080010ff */
[----:B---3--:R-:W-:Y:S05]  /*8e30*/  @!P0 BRA `(.L_x_149) ;  /* 0xfffffffc00f08947 */ /* 0x008fea000383ffff */
[----:B------:R-:W-:Y:S05]  /*8e40*/  BRA `(.L_x_150) ;  /* 0xffffff9c00387947 */ /* 0x000fea000383ffff */
.L_x_46:
[----:B------:R-:W-:-:S07]  /*8e50*/  MOV R0, UR5 ;  /* 0x0000000500007c02 */ /* 0x000fce0008000f00 */
.L_x_151:
[----:B-1----:R1:W3:Y:S02]  /*8e60*/  SYNCS.PHASECHK.TRANS64.TRYWAIT P0, [R0+URZ], R3 ;  /* 0x00000003000075a7 */ /* 0x0022e400080011ff */
[----:B---3--:R-:W-:Y:S05]  /*8e70*/  @!P0 NANOSLEEP.SYNCS 0x989680 ;  /* 0x009896800000895d */ /* 0x008fea0003900000 */
[----:B------:R-:W3:Y:S02]  /*8e80*/  @!P0 SYNCS.PHASECHK.TRANS64 P0, [R0+URZ], R3 ;  /* 0x00000003000085a7 */ /* 0x000ee400080010ff */
[----:B---3--:R-:W-:Y:S05]  /*8e90*/  @!P0 BRA `(.L_x_151) ;  /* 0xfffffffc00f08947 */ /* 0x008fea000383ffff */
[----:B------:R-:W-:Y:S05]  /*8ea0*/  BRA `(.L_x_152) ;  /* 0xffffff9c00447947 */ /* 0x000fea000383ffff */
.L_x_47:
[----:B------:R-:W-:-:S07]  /*8eb0*/  MOV R0, UR5 ;  /* 0x0000000500007c02 */ /* 0x000fce0008000f00 */
.L_x_153:
[----:B-1----:R1:W3:Y:S02]  /*8ec0*/  SYNCS.PHASECHK.TRANS64.TRYWAIT P0, [R0+URZ], R3 ;  /* 0x00000003000075a7 */ /* 0x0022e400080011ff */
[----:B---3--:R-:W-:Y:S05]  /*8ed0*/  @!P0 NANOSLEEP.SYNCS 0x989680 ;  /* 0x009896800000895d */ /* 0x008fea0003900000 */
[----:B------:R-:W3:Y:S02]  /*8ee0*/  @!P0 SYNCS.PHASECHK.TRANS64 P0, [R0+URZ], R3 ;  /* 0x00000003000085a7 */ /* 0x000ee400080010ff */
[----:B---3--:R-:W-:Y:S05]  /*8ef0*/  @!P0 BRA `(.L_x_153) ;  /* 0xfffffffc00f08947 */ /* 0x008fea000383ffff */
[----:B------:R-:W-:Y:S05]  /*8f00*/  BRA `(.L_x_154) ;  /* 0xffffff9c00507947 */ /* 0x000fea000383ffff */
.L_x_48:
[----:B------:R-:W-:-:S07]  /*8f10*/  MOV R0, UR5 ;  /* 0x0000000500007c02 */ /* 0x000fce0008000f00 */
.L_x_155:
[----:B-1----:R1:W3:Y:S02]  /*8f20*/  SYNCS.PHASECHK.TRANS64.TRYWAIT P0, [R0+URZ], R3 ;  /* 0x00000003000075a7 */ /* 0x0022e400080011ff */
[----:B---3--:R-:W-:Y:S05]  /*8f30*/  @!P0 NANOSLEEP.SYNCS 0x989680 ;  /* 0x009896800000895d */ /* 0x008fea0003900000 */
[----:B------:R-:W3:Y:S02]  /*8f40*/  @!P0 SYNCS.PHASECHK.TRANS64 P0, [R0+URZ], R3 ;  /* 0x00000003000085a7 */ /* 0x000ee400080010ff */
[----:B---3--:R-:W-:Y:S05]  /*8f50*/  @!P0 BRA `(.L_x_155) ;  /* 0xfffffffc00f08947 */ /* 0x008fea000383ffff */
[----:B------:R-:W-:Y:S05]  /*8f60*/  BRA `(.L_x_156) ;  /* 0xffffff9c005c7947 */ /* 0x000fea000383ffff */
.L_x_49:
[----:B------:R-:W-:-:S07]  /*8f70*/  MOV R0, UR5 ;  /* 0x0000000500007c02 */ /* 0x000fce0008000f00 */
.L_x_157:
[----:B-1----:R1:W3:Y:S02]  /*8f80*/  SYNCS.PHASECHK.TRANS64.TRYWAIT P0, [R0+URZ], R3 ;  /* 0x00000003000075a7 */ /* 0x0022e400080011ff */
[----:B---3--:R-:W-:Y:S05]  /*8f90*/  @!P0 NANOSLEEP.SYNCS 0x989680 ;  /* 0x009896800000895d */ /* 0x008fea0003900000 */
[----:B------:R-:W3:Y:S02]  /*8fa0*/  @!P0 SYNCS.PHASECHK.TRANS64 P0, [R0+URZ], R3 ;  /* 0x00000003000085a7 */ /* 0x000ee400080010ff */
[----:B---3--:R-:W-:Y:S05]  /*8fb0*/  @!P0 BRA `(.L_x_157) ;  /* 0xfffffffc00f08947 */ /* 0x008fea000383ffff */
[----:B------:R-:W-:Y:S05]  /*8fc0*/  BRA `(.L_x_158) ;  /* 0xffffff9c00687947 */ /* 0x000fea000383ffff */
.L_x_50:
[----:B------:R-:W-:-:S07]  /*8fd0*/  MOV R0, UR5 ;  /* 0x0000000500007c02 */ /* 0x000fce0008000f00 */
.L_x_159:
[----:B-1----:R1:W3:Y:S02]  /*8fe0*/  SYNCS.PHASECHK.TRANS64.TRYWAIT P0, [R0+URZ], R3 ;  /* 0x00000003000075a7 */ /* 0x0022e400080011ff */
[----:B---3--:R-:W-:Y:S05]  /*8ff0*/  @!P0 NANOSLEEP.SYNCS 0x989680 ;  /* 0x009896800000895d */ /* 0x008fea0003900000 */
[----:B------:R-:W3:Y:S02]  /*9000*/  @!P0 SYNCS.PHASECHK.TRANS64 P0, [R0+URZ], R3 ;  /* 0x00000003000085a7 */ /* 0x000ee400080010ff */
[----:B---3--:R-:W-:Y:S05]  /*9010*/  @!P0 BRA `(.L_x_159) ;  /* 0xfffffffc00f08947 */ /* 0x008fea000383ffff */
[----:B------:R-:W-:Y:S05]  /*9020*/  BRA `(.L_x_160) ;  /* 0xffffff9c00747947 */ /* 0x000fea000383ffff */
.L_x_51:
[----:B------:R-:W-:-:S07]  /*9030*/  MOV R0, UR5 ;  /* 0x0000000500007c02 */ /* 0x000fce0008000f00 */
.L_x_161:
[----:B-1----:R1:W3:Y:S02]  /*9040*/  SYNCS.PHASECHK.TRANS64.TRYWAIT P0, [R0+URZ], R3 ;  /* 0x00000003000075a7 */ /* 0x0022e400080011ff */
[----:B---3--:R-:W-:Y:S05]  /*9050*/  @!P0 NANOSLEEP.SYNCS 0x989680 ;  /* 0x009896800000895d */ /* 0x008fea0003900000 */
[----:B------:R-:W3:Y:S02]  /*9060*/  @!P0 SYNCS.PHASECHK.TRANS64 P0, [R0+URZ], R3 ;  /* 0x00000003000085a7 */ /* 0x000ee400080010ff */
[----:B---3--:R-:W-:Y:S05]  /*9070*/  @!P0 BRA `(.L_x_161) ;  /* 0xfffffffc00f08947 */ /* 0x008fea000383ffff */
[----:B------:R-:W-:Y:S05]  /*9080*/  BRA `(.L_x_162) ;  /* 0xffffff9c00807947 */ /* 0x000fea000383ffff */
.L_x_52:
[----:B------:R-:W-:-:S07]  /*9090*/  MOV R0, UR5 ;  /* 0x0000000500007c02 */ /* 0x000fce0008000f00 */
.L_x_163:
[----:B-1----:R1:W3:Y:S02]  /*90a0*/  SYNCS.PHASECHK.TRANS64.TRYWAIT P0, [R0+URZ], R3 ;  /* 0x00000003000075a7 */ /* 0x0022e400080011ff */
[----:B---3--:R-:W-:Y:S05]  /*90b0*/  @!P0 NANOSLEEP.SYNCS 0x989680 ;  /* 0x009896800000895d */ /* 0x008fea0003900000 */
[----:B------:R-:W3:Y:S02]  /*90c0*/  @!P0 SYNCS.PHASECHK.TRANS64 P0, [R0+URZ], R3 ;  /* 0x00000003000085a7 */ /* 0x000ee400080010ff */
[----:B---3--:R-:W-:Y:S05]  /*90d0*/  @!P0 BRA `(.L_x_163) ;  /* 0xfffffffc00f08947 */ /* 0x008fea000383ffff */
[----:B------:R-:W-:Y:S05]  /*90e0*/  BRA `(.L_x_164) ;  /* 0xffffff9c008c7947 */ /* 0x000fea000383ffff */
.L_x_53:
[----:B------:R-:W-:-:S07]  /*90f0*/  MOV R0, UR5 ;  /* 0x0000000500007c02 */ /* 0x000fce0008000f00 */
.L_x_165:
[----:B-1----:R1:W3:Y:S02]  /*9100*/  SYNCS.PHASECHK.TRANS64.TRYWAIT P0, [R0+URZ], R3 ;  /* 0x00000003000075a7 */ /* 0x0022e400080011ff */
[----:B---3--:R-:W-:Y:S05]  /*9110*/  @!P0 NANOSLEEP.SYNCS 0x989680 ;  /* 0x009896800000895d */ /* 0x008fea0003900000 */
[----:B------:R-:W3:Y:S02]  /*9120*/  @!P0 SYNCS.PHASECHK.TRANS64 P0, [R0+URZ], R3 ;  /* 0x00000003000085a7 */ /* 0x000ee400080010ff */
[----:B---3--:R-:W-:Y:S05]  /*9130*/  @!P0 BRA `(.L_x_165) ;  /* 0xfffffffc00f08947 */ /* 0x008fea000383ffff */
[----:B------:R-:W-:Y:S05]  /*9140*/  BRA `(.L_x_166) ;  /* 0xffffff9c00987947 */ /* 0x000fea000383ffff */
.L_x_54:
[----:B------:R-:W-:-:S07]  /*9150*/  MOV R0, UR5 ;  /* 0x0000000500007c02 */ /* 0x000fce0008000f00 */
.L_x_167:
[----:B-1----:R1:W3:Y:S02]  /*9160*/  SYNCS.PHASECHK.TRANS64.TRYWAIT P0, [R0+URZ], R3 ;  /* 0x00000003000075a7 */ /* 0x0022e400080011ff */
[----:B---3--:R-:W-:Y:S05]  /*9170*/  @!P0 NANOSLEEP.SYNCS 0x989680 ;  /* 0x009896800000895d */ /* 0x008fea0003900000 */
[----:B------:R-:W3:Y:S02]  /*9180*/  @!P0 SYNCS.PHASECHK.TRANS64 P0, [R0+URZ], R3 ;  /* 0x00000003000085a7 */ /* 0x000ee400080010ff */
[----:B---3--:R-:W-:Y:S05]  /*9190*/  @!P0 BRA `(.L_x_167) ;  /* 0xfffffffc00f08947 */ /* 0x008fea000383ffff */
[----:B------:R-:W-:Y:S05]  /*91a0*/  BRA `(.L_x_168) ;  /* 0xffffff9c00a47947 */ /* 0x000fea000383ffff */
.L_x_55:
[----:B------:R-:W-:-:S07]  /*91b0*/  MOV R0, UR5 ;  /* 0x0000000500007c02 */ /* 0x000fce0008000f00 */
.L_x_169:
[----:B-1----:R1:W3:Y:S02]  /*91c0*/  SYNCS.PHASECHK.TRANS64.TRYWAIT P0, [R0+URZ], R3 ;  /* 0x00000003000075a7 */ /* 0x0022e400080011ff */
[----:B---3--:R-:W-:Y:S05]  /*91d0*/  @!P0 NANOSLEEP.SYNCS 0x989680 ;  /* 0x009896800000895d */ /* 0x008fea0003900000 */
[----:B------:R-:W3:Y:S02]  /*91e0*/  @!P0 SYNCS.PHASECHK.TRANS64 P0, [R0+URZ], R3 ;  /* 0x00000003000085a7 */ /* 0x000ee400080010ff */
[----:B---3--:R-:W-:Y:S05]  /*91f0*/  @!P0 BRA `(.L_x_169) ;  /* 0xfffffffc00f08947 */ /* 0x008fea000383ffff */
[----:B------:R-:W-:Y:S05]  /*9200*/  BRA `(.L_x_170) ;  /* 0xffffff9c00b07947 */ /* 0x000fea000383ffff */
.L_x_56:
[----:B------:R-:W-:-:S07]  /*9210*/  MOV R0, UR5 ;  /* 0x0000000500007c02 */ /* 0x000fce0008000f00 */
.L_x_171:
[----:B-1----:R1:W3:Y:S02]  /*9220*/  SYNCS.PHASECHK.TRANS64.TRYWAIT P0, [R0+URZ], R3 ;  /* 0x00000003000075a7 */ /* 0x0022e400080011ff */
[----:B---3--:R-:W-:Y:S05]  /*9230*/  @!P0 NANOSLEEP.SYNCS 0x989680 ;  /* 0x009896800000895d */ /* 0x008fea0003900000 */
[----:B------:R-:W3:Y:S02]  /*9240*/  @!P0 SYNCS.PHASECHK.TRANS64 P0, [R0+URZ], R3 ;  /* 0x00000003000085a7 */ /* 0x000ee400080010ff */
[----:B---3--:R-:W-:Y:S05]  /*9250*/  @!P0 BRA `(.L_x_171) ;  /* 0xfffffffc00f08947 */ /* 0x008fea000383ffff */
[----:B------:R-:W-:Y:S05]  /*9260*/  BRA `(.L_x_172) ;  /* 0xffffff9c00bc7947 */ /* 0x000fea000383ffff */
.L_x_57:
[----:B------:R-:W-:-:S07]  /*9270*/  MOV R0, UR5 ;  /* 0x0000000500007c02 */ /* 0x000fce0008000f00 */
.L_x_173:
[----:B-1----:R1:W3:Y:S02]  /*9280*/  SYNCS.PHASECHK.TRANS64.TRYWAIT P0, [R0+URZ], R3 ;  /* 0x00000003000075a7 */ /* 0x0022e400080011ff */
[----:B---3--:R-:W-:Y:S05]  /*9290*/  @!P0 NANOSLEEP.SYNCS 0x989680 ;  /* 0x009896800000895d */ /* 0x008fea0003900000 */
[----:B------:R-:W3:Y:S02]  /*92a0*/  @!P0 SYNCS.PHASECHK.TRANS64 P0, [R0+URZ], R3 ;  /* 0x00000003000085a7 */ /* 0x000ee400080010ff */
[----:B---3--:R-:W-:Y:S05]  /*92b0*/  @!P0 BRA `(.L_x_173) ;  /* 0xfffffffc00f08947 */ /* 0x008fea000383ffff */
[----:B------:R-:W-:Y:S05]  /*92c0*/  BRA `(.L_x_174) ;  /* 0xffffff9c00c87947 */ /* 0x000fea000383ffff */
.L_x_58:
[----:B------:R-:W-:-:S07]  /*92d0*/  MOV R0, UR5 ;  /* 0x0000000500007c02 */ /* 0x000fce0008000f00 */
.L_x_175:
[----:B-1----:R1:W3:Y:S02]  /*92e0*/  SYNCS.PHASECHK.TRANS64.TRYWAIT P0, [R0+URZ], R3 ;  /* 0x00000003000075a7 */ /* 0x0022e400080011ff */
[----:B---3--:R-:W-:Y:S05]  /*92f0*/  @!P0 NANOSLEEP.SYNCS 0x989680 ;  /* 0x009896800000895d */ /* 0x008fea0003900000 */
[----:B------:R-:W3:Y:S02]  /*9300*/  @!P0 SYNCS.PHASECHK.TRANS64 P0, [R0+URZ], R3 ;  /* 0x00000003000085a7 */ /* 0x000ee400080010ff */
[----:B---3--:R-:W-:Y:S05]  /*9310*/  @!P0 BRA `(.L_x_175) ;  /* 0xfffffffc00f08947 */ /* 0x008fea000383ffff */
[----:B------:R-:W-:Y:S05]  /*9320*/  BRA `(.L_x_176) ;  /* 0xffffff9c00d47947 */ /* 0x000fea000383ffff */
.L_x_59:
[----:B------:R-:W-:-:S07]  /*9330*/  MOV R0, UR5 ;  /* 0x0000000500007c02 */ /* 0x000fce0008000f00 */
.L_x_177:
[----:B-1----:R1:W3:Y:S02]  /*9340*/  SYNCS.PHASECHK.TRANS64.TRYWAIT P0, [R0+URZ], R3 ;  /* 0x00000003000075a7 */ /* 0x0022e400080011ff */
[----:B---3--:R-:W-:Y:S05]  /*9350*/  @!P0 NANOSLEEP.SYNCS 0x989680 ;  /* 0x009896800000895d */ /* 0x008fea0003900000 */
[----:B------:R-:W3:Y:S02]  /*9360*/  @!P0 SYNCS.PHASECHK.TRANS64 P0, [R0+URZ], R3 ;  /* 0x00000003000085a7 */ /* 0x000ee400080010ff */
[----:B---3--:R-:W-:Y:S05]  /*9370*/  @!P0 BRA `(.L_x_177) ;  /* 0xfffffffc00f08947 */ /* 0x008fea000383ffff */
[----:B------:R-:W-:Y:S05]  /*9380*/  BRA `(.L_x_178) ;  /* 0xffffff9c00e07947 */ /* 0x000fea000383ffff */
.L_x_60:
[----:B------:R-:W-:-:S07]  /*9390*/  MOV R0, UR5 ;  /* 0x0000000500007c02 */ /* 0x000fce0008000f00 */
.L_x_179:
[----:B-1----:R1:W3:Y:S02]  /*93a0*/  SYNCS.PHASECHK.TRANS64.TRYWAIT P0, [R0+URZ], R3 ;  /* 0x00000003000075a7 */ /* 0x0022e400080011ff */
[----:B---3--:R-:W-:Y:S05]  /*93b0*/  @!P0 NANOSLEEP.SYNCS 0x989680 ;  /* 0x009896800000895d */ /* 0x008fea0003900000 */
[----:B------:R-:W3:Y:S02]  /*93c0*/  @!P0 SYNCS.PHASECHK.TRANS64 P0, [R0+URZ], R3 ;  /* 0x00000003000085a7 */ /* 0x000ee400080010ff */
[----:B---3--:R-:W-:Y:S05]  /*93d0*/  @!P0 BRA `(.L_x_179) ;  /* 0xfffffffc00f08947 */ /* 0x008fea000383ffff */
[----:B------:R-:W-:Y:S05]  /*93e0*/  BRA `(.L_x_180) ;  /* 0xffffff9c00ec7947 */ /* 0x000fea000383ffff */
.L_x_61:
[----:B------:R-:W-:-:S07]  /*93f0*/  MOV R0, UR5 ;  /* 0x0000000500007c02 */ /* 0x000fce0008000f00 */
.L_x_181:
[----:B-1----:R1:W3:Y:S02]  /*9400*/  SYNCS.PHASECHK.TRANS64.TRYWAIT P0, [R0+URZ], R3 ;  /* 0x00000003000075a7 */ /* 0x0022e400080011ff */
[----:B---3--:R-:W-:Y:S05]  /*9410*/  @!P0 NANOSLEEP.SYNCS 0x989680 ;  /* 0x009896800000895d */ /* 0x008fea0003900000 */
[----:B------:R-:W3:Y:S02]  /*9420*/  @!P0 SYNCS.PHASECHK.TRANS64 P0, [R0+URZ], R3 ;  /* 0x00000003000085a7 */ /* 0x000ee400080010ff */
[----:B---3--:R-:W-:Y:S05]  /*9430*/  @!P0 BRA `(.L_x_181) ;  /* 0xfffffffc00f08947 */ /* 0x008fea000383ffff */
[----:B------:R-:W-:Y:S05]  /*9440*/  BRA `(.L_x_182) ;  /* 0xffffff9c00f87947 */ /* 0x000fea000383ffff */
.L_x_62:
[----:B------:R-:W-:-:S07]  /*9450*/  MOV R0, UR5 ;  /* 0x0000000500007c02 */ /* 0x000fce0008000f00 */
.L_x_183:
[----:B-1----:R1:W3:Y:S02]  /*9460*/  SYNCS.PHASECHK.TRANS64.TRYWAIT P0, [R0+URZ], R3 ;  /* 0x00000003000075a7 */ /* 0x0022e400080011ff */
[----:B---3--:R-:W-:Y:S05]  /*9470*/  @!P0 NANOSLEEP.SYNCS 0x989680 ;  /* 0x009896800000895d */ /* 0x008fea0003900000 */
[----:B------:R-:W3:Y:S02]  /*9480*/  @!P0 SYNCS.PHASECHK.TRANS64 P0, [R0+URZ], R3 ;  /* 0x00000003000085a7 */ /* 0x000ee400080010ff */
[----:B---3--:R-:W-:Y:S05]  /*9490*/  @!P0 BRA `(.L_x_183) ;  /* 0xfffffffc00f08947 */ /* 0x008fea000383ffff */
[----:B------:R-:W-:Y:S05]  /*94a0*/  BRA `(.L_x_184) ;  /* 0xffffffa000047947 */ /* 0x000fea000383ffff */
.L_x_63:
[----:B------:R-:W-:-:S07]  /*94b0*/  MOV R0, UR5 ;  /* 0x0000000500007c02 */ /* 0x000fce0008000f00 */
.L_x_185:
[----:B-1----:R1:W3:Y:S02]  /*94c0*/  SYNCS.PHASECHK.TRANS64.TRYWAIT P0, [R0+URZ], R3 ;  /* 0x00000003000075a7 */ /* 0x0022e400080011ff */
[----:B---3--:R-:W-:Y:S05]  /*94d0*/  @!P0 NANOSLEEP.SYNCS 0x989680 ;  /* 0x009896800000895d */ /* 0x008fea0003900000 */
[----:B------:R-:W3:Y:S02]  /*94e0*/  @!P0 SYNCS.PHASECHK.TRANS64 P0, [R0+URZ], R3 ;  /* 0x00000003000085a7 */ /* 0x000ee400080010ff */
[----:B---3--:R-:W-:Y:S05]  /*94f0*/  @!P0 BRA `(.L_x_185) ;  /* 0xfffffffc00f08947 */ /* 0x008fea000383ffff */
[----:B------:R-:W-:Y:S05]  /*9500*/  BRA `(.L_x_186) ;  /* 0xffffffa000107947 */ /* 0x000fea000383ffff */
.L_x_64:
[----:B------:R-:W-:-:S07]  /*9510*/  MOV R0, UR5 ;  /* 0x0000000500007c02 */ /* 0x000fce0008000f00 */
.L_x_187:
[----:B-1----:R1:W3:Y:S02]  /*9520*/  SYNCS.PHASECHK.TRANS64.TRYWAIT P0, [R0+URZ], R3 ;  /* 0x00000003000075a7 */ /* 0x0022e400080011ff */
[----:B---3--:R-:W-:Y:S05]  /*9530*/  @!P0 NANOSLEEP.SYNCS 0x989680 ;  /* 0x009896800000895d */ /* 0x008fea0003900000 */
[----:B------:R-:W3:Y:S02]  /*9540*/  @!P0 SYNCS.PHASECHK.TRANS64 P0, [R0+URZ], R3 ;  /* 0x00000003000085a7 */ /* 0x000ee400080010ff */
[----:B---3--:R-:W-:Y:S05]  /*9550*/  @!P0 BRA `(.L_x_187) ;  /* 0xfffffffc00f08947 */ /* 0x008fea000383ffff */
[----:B------:R-:W-:Y:S05]  /*9560*/  BRA `(.L_x_188) ;  /* 0xffffffa0001c7947 */ /* 0x000fea000383ffff */
.L_x_65:
[----:B------:R-:W-:-:S07]  /*9570*/  MOV R0, UR5 ;  /* 0x0000000500007c02 */ /* 0x000fce0008000f00 */
.L_x_189:
[----:B-1----:R1:W3:Y:S02]  /*9580*/  SYNCS.PHASECHK.TRANS64.TRYWAIT P0, [R0+URZ], R3 ;  /* 0x00000003000075a7 */ /* 0x0022e400080011ff */
[----:B---3--:R-:W-:Y:S05]  /*9590*/  @!P0 NANOSLEEP.SYNCS 0x989680 ;  /* 0x009896800000895d */ /* 0x008fea0003900000 */
[----:B------:R-:W3:Y:S02]  /*95a0*/  @!P0 SYNCS.PHASECHK.TRANS64 P0, [R0+URZ], R3 ;  /* 0x00000003000085a7 */ /* 0x000ee400080010ff */
[----:B---3--:R-:W-:Y:S05]  /*95b0*/  @!P0 BRA `(.L_x_189) ;  /* 0xfffffffc00f08947 */ /* 0x008fea000383ffff */
[----:B------:R-:W-:Y:S05]  /*95c0*/  BRA `(.L_x_190) ;  /* 0xffffffa000287947 */ /* 0x000fea000383ffff */
.L_x_66:
[----:B------:R-:W-:-:S07]  /*95d0*/  MOV R0, UR5 ;  /* 0x0000000500007c02 */ /* 0x000fce0008000f00 */
.L_x_191:
[----:B-1----:R1:W3:Y:S02]  /*95e0*/  SYNCS.PHASECHK.TRANS64.TRYWAIT P0, [R0+URZ], R3 ;  /* 0x00000003000075a7 */ /* 0x0022e400080011ff */
[----:B---3--:R-:W-:Y:S05]  /*95f0*/  @!P0 NANOSLEEP.SYNCS 0x989680 ;  /* 0x009896800000895d */ /* 0x008fea0003900000 */
[----:B------:R-:W3:Y:S02]  /*9600*/  @!P0 SYNCS.PHASECHK.TRANS64 P0, [R0+URZ], R3 ;  /* 0x00000003000085a7 */ /* 0x000ee400080010ff */
[----:B---3--:R-:W-:Y:S05]  /*9610*/  @!P0 BRA `(.L_x_191) ;  /* 0xfffffffc00f08947 */ /* 0x008fea000383ffff */
[----:B------:R-:W-:Y:S05]  /*9620*/  BRA `(.L_x_192) ;  /* 0xffffffa000347947 */ /* 0x000fea000383ffff */
.L_x_67:
[----:B------:R-:W-:-:S07]  /*9630*/  MOV R0, UR5 ;  /* 0x0000000500007c02 */ /* 0x000fce0008000f00 */
.L_x_193:
[----:B-1----:R1:W3:Y:S02]  /*9640*/  SYNCS.PHASECHK.TRANS64.TRYWAIT P0, [R0+URZ], R3 ;  /* 0x00000003000075a7 */ /* 0x0022e400080011ff */
[----:B---3--:R-:W-:Y:S05]  /*9650*/  @!P0 NANOSLEEP.SYNCS 0x989680 ;  /* 0x009896800000895d */ /* 0x008fea0003900000 */
[----:B------:R-:W3:Y:S02]  /*9660*/  @!P0 SYNCS.PHASECHK.TRANS64 P0, [R0+URZ], R3 ;  /* 0x00000003000085a7 */ /* 0x000ee400080010ff */
[----:B---3--:R-:W-:Y:S05]  /*9670*/  @!P0 BRA `(.L_x_193) ;  /* 0xfffffffc00f08947 */ /* 0x008fea000383ffff */
[----:B------:R-:W-:Y:S05]  /*9680*/  BRA `(.L_x_194) ;  /* 0xffffffa000407947 */ /* 0x000fea000383ffff */
.L_x_68:
[----:B------:R-:W-:-:S07]  /*9690*/  MOV R0, UR5 ;  /* 0x0000000500007c02 */ /* 0x000fce0008000f00 */
.L_x_195:
[----:B-1----:R1:W3:Y:S02]  /*96a0*/  SYNCS.PHASECHK.TRANS64.TRYWAIT P0, [R0+URZ], R3 ;  /* 0x00000003000075a7 */ /* 0x0022e400080011ff */
[----:B---3--:R-:W-:Y:S05]  /*96b0*/  @!P0 NANOSLEEP.SYNCS 0x989680 ;  /* 0x009896800000895d */ /* 0x008fea0003900000 */
[----:B------:R-:W3:Y:S02]  /*96c0*/  @!P0 SYNCS.PHASECHK.TRANS64 P0, [R0+URZ], R3 ;  /* 0x00000003000085a7 */ /* 0x000ee400080010ff */
[----:B---3--:R-:W-:Y:S05]  /*96d0*/  @!P0 BRA `(.L_x_195) ;  /* 0xfffffffc00f08947 */ /* 0x008fea000383ffff */
[----:B------:R-:W-:Y:S05]  /*96e0*/  BRA `(.L_x_196) ;  /* 0xffffffa0004c7947 */ /* 0x000fea000383ffff */
.L_x_69:
[----:B------:R-:W-:-:S07]  /*96f0*/  MOV R0, UR5 ;  /* 0x0000000500007c02 */ /* 0x000fce0008000f00 */
.L_x_197:
[----:B-1----:R1:W3:Y:S02]  /*9700*/  SYNCS.PHASECHK.TRANS64.TRYWAIT P0, [R0+URZ], R3 ;  /* 0x00000003000075a7 */ /* 0x0022e400080011ff */
[----:B---3--:R-:W-:Y:S05]  /*9710*/  @!P0 NANOSLEEP.SYNCS 0x989680 ;  /* 0x009896800000895d */ /* 0x008fea0003900000 */
[----:B------:R-:W3:Y:S02]  /*9720*/  @!P0 SYNCS.PHASECHK.TRANS64 P0, [R0+URZ], R3 ;  /* 0x00000003000085a7 */ /* 0x000ee400080010ff */
[----:B---3--:R-:W-:Y:S05]  /*9730*/  @!P0 BRA `(.L_x_197) ;  /* 0xfffffffc00f08947 */ /* 0x008fea000383ffff */
[----:B------:R-:W-:Y:S05]  /*9740*/  BRA `(.L_x_198) ;  /* 0xffffffa000587947 */ /* 0x000fea000383ffff */
.L_x_70:
[----:B------:R-:W-:-:S07]  /*9750*/  MOV R0, UR5 ;  /* 0x0000000500007c02 */ /* 0x000fce0008000f00 */
.L_x_199:
[----:B-1----:R1:W3:Y:S02]  /*9760*/  SYNCS.PHASECHK.TRANS64.TRYWAIT P0, [R0+URZ], R3 ;  /* 0x00000003000075a7 */ /* 0x0022e400080011ff */
[----:B---3--:R-:W-:Y:S05]  /*9770*/  @!P0 NANOSLEEP.SYNCS 0x989680 ;  /* 0x009896800000895d */ /* 0x008fea0003900000 */
[----:B------:R-:W3:Y:S02]  /*9780*/  @!P0 SYNCS.PHASECHK.TRANS64 P0, [R0+URZ], R3 ;  /* 0x00000003000085a7 */ /* 0x000ee400080010ff */
[----:B---3--:R-:W-:Y:S05]  /*9790*/  @!P0 BRA `(.L_x_199) ;  /* 0xfffffffc00f08947 */ /* 0x008fea000383ffff */
[----:B------:R-:W-:Y:S05]  /*97a0*/  BRA `(.L_x_200) ;  /* 0xffffffa000647947 */ /* 0x000fea000383ffff */
.L_x_71:
[----:B------:R-:W-:-:S07]  /*97b0*/  MOV R0, UR5 ;  /* 0x0000000500007c02 */ /* 0x000fce0008000f00 */
.L_x_201:
[----:B-1----:R1:W3:Y:S02]  /*97c0*/  SYNCS.PHASECHK.TRANS64.TRYWAIT P0, [R0+URZ], R3 ;  /* 0x00000003000075a7 */ /* 0x0022e400080011ff */
[----:B---3--:R-:W-:Y:S05]  /*97d0*/  @!P0 NANOSLEEP.SYNCS 0x989680 ;  /* 0x009896800000895d */ /* 0x008fea0003900000 */
[----:B------:R-:W3:Y:S02]  /*97e0*/  @!P0 SYNCS.PHASECHK.TRANS64 P0, [R0+URZ], R3 ;  /* 0x00000003000085a7 */ /* 0x000ee400080010ff */
[----:B---3--:R-:W-:Y:S05]  /*97f0*/  @!P0 BRA `(.L_x_201) ;  /* 0xfffffffc00f08947 */ /* 0x008fea000383ffff */
[----:B------:R-:W-:Y:S05]  /*9800*/  BRA `(.L_x_202) ;  /* 0xffffffa000707947 */ /* 0x000fea000383ffff */
.L_x_72:
[----:B------:R-:W-:-:S07]  /*9810*/  MOV R0, UR5 ;  /* 0x0000000500007c02 */ /* 0x000fce0008000f00 */
.L_x_203:
[----:B-1----:R1:W3:Y:S02]  /*9820*/  SYNCS.PHASECHK.TRANS64.TRYWAIT P0, [R0+URZ], R3 ;  /* 0x00000003000075a7 */ /* 0x0022e400080011ff */
[----:B---3--:R-:W-:Y:S05]  /*9830*/  @!P0 NANOSLEEP.SYNCS 0x989680 ;  /* 0x009896800000895d */ /* 0x008fea0003900000 */
[----:B------:R-:W3:Y:S02]  /*9840*/  @!P0 SYNCS.PHASECHK.TRANS64 P0, [R0+URZ], R3 ;  /* 0x00000003000085a7 */ /* 0x000ee400080010ff */
[----:B---3--:R-:W-:Y:S05]  /*9850*/  @!P0 BRA `(.L_x_203) ;  /* 0xfffffffc00f08947 */ /* 0x008fea000383ffff */
[----:B------:R-:W-:Y:S05]  /*9860*/  BRA `(.L_x_204) ;  /* 0xffffffa0007c7947 */ /* 0x000fea000383ffff */
.L_x_73:
[----:B------:R-:W-:-:S07]  /*9870*/  MOV R0, UR5 ;  /* 0x0000000500007c02 */ /* 0x000fce0008000f00 */
.L_x_205:
[----:B-1----:R1:W3:Y:S02]  /*9880*/  SYNCS.PHASECHK.TRANS64.TRYWAIT P0, [R0+URZ], R3 ;  /* 0x00000003000075a7 */ /* 0x0022e400080011ff */
[----:B---3--:R-:W-:Y:S05]  /*9890*/  @!P0 NANOSLEEP.SYNCS 0x989680 ;  /* 0x009896800000895d */ /* 0x008fea0003900000 */
[----:B------:R-:W3:Y:S02]  /*98a0*/  @!P0 SYNCS.PHASECHK.TRANS64 P0, [R0+URZ], R3 ;  /* 0x00000003000085a7 */ /* 0x000ee400080010ff */
[----:B---3--:R-:W-:Y:S05]  /*98b0*/  @!P0 BRA `(.L_x_205) ;  /* 0xfffffffc00f08947 */ /* 0x008fea000383ffff */
[----:B------:R-:W-:Y:S05]  /*98c0*/  BRA `(.L_x_206) ;  /* 0xffffffa000887947 */ /* 0x000fea000383ffff */
.L_x_74:
[----:B------:R-:W-:-:S07]  /*98d0*/  MOV R0, UR5 ;  /* 0x0000000500007c02 */ /* 0x000fce0008000f00 */
.L_x_207:
[----:B-1----:R1:W3:Y:S02]  /*98e0*/  SYNCS.PHASECHK.TRANS64.TRYWAIT P0, [R0+URZ], R3 ;  /* 0x00000003000075a7 */ /* 0x0022e400080011ff */
[----:B---3--:R-:W-:Y:S05]  /*98f0*/  @!P0 NANOSLEEP.SYNCS 0x989680 ;  /* 0x009896800000895d */ /* 0x008fea0003900000 */
[----:B------:R-:W3:Y:S02]  /*9900*/  @!P0 SYNCS.PHASECHK.TRANS64 P0, [R0+URZ], R3 ;  /* 0x00000003000085a7 */ /* 0x000ee400080010ff */
[----:B---3--:R-:W-:Y:S05]  /*9910*/  @!P0 BRA `(.L_x_207) ;  /* 0xfffffffc00f08947 */ /* 0x008fea000383ffff */
[----:B------:R-:W-:Y:S05]  /*9920*/  BRA `(.L_x_208) ;  /* 0xffffffa000947947 */ /* 0x000fea000383ffff */
.L_x_75:
[----:B------:R-:W-:-:S07]  /*9930*/  MOV R0, UR5 ;  /* 0x0000000500007c02 */ /* 0x000fce0008000f00 */
.L_x_209:
[----:B-1----:R1:W3:Y:S02]  /*9940*/  SYNCS.PHASECHK.TRANS64.TRYWAIT P0, [R0+URZ], R3 ;  /* 0x00000003000075a7 */ /* 0x0022e400080011ff */
[----:B---3--:R-:W-:Y:S05]  /*9950*/  @!P0 NANOSLEEP.SYNCS 0x989680 ;  /* 0x009896800000895d */ /* 0x008fea0003900000 */
[----:B------:R-:W3:Y:S02]  /*9960*/  @!P0 SYNCS.PHASECHK.TRANS64 P0, [R0+URZ], R3 ;  /* 0x00000003000085a7 */ /* 0x000ee400080010ff */
[----:B---3--:R-:W-:Y:S05]  /*9970*/  @!P0 BRA `(.L_x_209) ;  /* 0xfffffffc00f08947 */ /* 0x008fea000383ffff */
[----:B------:R-:W-:Y:S05]  /*9980*/  BRA `(.L_x_210) ;  /* 0xffffffa000a07947 */ /* 0x000fea000383ffff */
.L_x_76:
[----:B------:R-:W-:-:S07]  /*9990*/  MOV R0, UR5 ;  /* 0x0000000500007c02 */ /* 0x000fce0008000f00 */
.L_x_211:
[----:B-1----:R1:W3:Y:S02]  /*99a0*/  SYNCS.PHASECHK.TRANS64.TRYWAIT P0, [R0+URZ], R3 ;  /* 0x00000003000075a7 */ /* 0x0022e400080011ff */
[----:B---3--:R-:W-:Y:S05]  /*99b0*/  @!P0 NANOSLEEP.SYNCS 0x989680 ;  /* 0x009896800000895d */ /* 0x008fea0003900000 */
[----:B------:R-:W3:Y:S02]  /*99c0*/  @!P0 SYNCS.PHASECHK.TRANS64 P0, [R0+URZ], R3 ;  /* 0x00000003000085a7 */ /* 0x000ee400080010ff */
[----:B---3--:R-:W-:Y:S05]  /*99d0*/  @!P0 BRA `(.L_x_211) ;  /* 0xfffffffc00f08947 */ /* 0x008fea000383ffff */
[----:B------:R-:W-:Y:S05]  /*99e0*/  BRA `(.L_x_212) ;  /* 0xffffffa000ac7947 */ /* 0x000fea000383ffff */
.L_x_79:
[----:B--2---:R2:W3:Y:S02]  /*99f0*/  SYNCS.PHASECHK.TRANS64.TRYWAIT P0, [R2+URZ+0x2b0], R5 ;  /* 0x0002b005020075a7 */ /* 0x0044e400080011ff */
[----:B---3--:R-:W-:Y:S05]  /*9a00*/  @!P0 NANOSLEEP.SYNCS 0x989680 ;  /* 0x009896800000895d */ /* 0x008fea0003900000 */
[----:B------:R-:W3:Y:S02]  /*9a10*/  @!P0 SYNCS.PHASECHK.TRANS64 P0, [R2+URZ+0x2b0], R5 ;  /* 0x0002b005020085a7 */ /* 0x000ee400080010ff */
[----:B---3--:R-:W-:Y:S05]  /*9a20*/  @!P0 BRA `(.L_x_79) ;  /* 0xfffffffc00f08947 */ /* 0x008fea000383ffff */
[----:B------:R-:W-:Y:S05]  /*9a30*/  BRA `(.L_x_213) ;  /* 0xffffffa400107947 */ /* 0x000fea000383ffff */
.L_x_80:
[----:B------:R-:W-:-:S07]  /*9a40*/  MOV R2, UR4 ;  /* 0x0000000400027c02 */ /* 0x000fce0008000f00 */
.L_x_214:
[----:B--2---:R2:W3:Y:S02]  /*9a50*/  SYNCS.PHASECHK.TRANS64.TRYWAIT P0, [R2+URZ+0x260], R5 ;  /* 0x00026005020075a7 */ /* 0x0044e400080011ff */
[----:B---3--:R-:W-:Y:S05]  /*9a60*/  @!P0 NANOSLEEP.SYNCS 0x989680 ;  /* 0x009896800000895d */ /* 0x008fea0003900000 */
[----:B------:R-:W3:Y:S02]  /*9a70*/  @!P0 SYNCS.PHASECHK.TRANS64 P0, [R2+URZ+0x260], R5 ;  /* 0x00026005020085a7 */ /* 0x000ee400080010ff */
[----:B---3--:R-:W-:Y:S05]  /*9a80*/  @!P0 BRA `(.L_x_214) ;  /* 0xfffffffc00f08947 */ /* 0x008fea000383ffff */
[----:B------:R-:W-:Y:S05]  /*9a90*/  BRA `(.L_x_215) ;  /* 0xffffffa400207947 */ /* 0x000fea000383ffff */
.L_x_81:
[----:B--2---:R2:W3:Y:S02]  /*9aa0*/  SYNCS.PHASECHK.TRANS64.TRYWAIT P1, [R2+URZ+0x250], R5 ;  /* 0x00025005020075a7 */ /* 0x0044e400080211ff */
[----:B---3--:R-:W-:Y:S05]  /*9ab0*/  @!P1 NANOSLEEP.SYNCS 0x989680 ;  /* 0x009896800000995d */ /* 0x008fea0003900000 */
[----:B------:R-:W3:Y:S02]  /*9ac0*/  @!P1 SYNCS.PHASECHK.TRANS64 P1, [R2+URZ+0x250], R5 ;  /* 0x00025005020095a7 */ /* 0x000ee400080210ff */
[----:B---3--:R-:W-:Y:S05]  /*9ad0*/  @!P1 BRA `(.L_x_81) ;  /* 0xfffffffc00f09947 */ /* 0x008fea000383ffff */
[----:B------:R-:W-:Y:S05]  /*9ae0*/  BRA `(.L_x_216) ;  /* 0xffffffa400507947 */ /* 0x000fea000383ffff */
.L_x_84:
[----:B------:R-:W-:-:S07]  /*9af0*/  MOV R0, UR4 ;  /* 0x0000000400007c02 */ /* 0x000fce0008000f00 */
.L_x_217:
[----:B--2---:R2:W3:Y:S02]  /*9b00*/  SYNCS.PHASECHK.TRANS64.TRYWAIT P0, [R0+URZ+0x260], R3 ;  /* 0x00026003000075a7 */ /* 0x0044e400080011ff */
[----:B---3--:R-:W-:Y:S05]  /*9b10*/  @!P0 NANOSLEEP.SYNCS 0x989680 ;  /* 0x009896800000895d */ /* 0x008fea0003900000 */
[----:B------:R-:W3:Y:S02]  /*9b20*/  @!P0 SYNCS.PHASECHK.TRANS64 P0, [R0+URZ+0x260], R3 ;  /* 0x00026003000085a7 */ /* 0x000ee400080010ff */
[----:B---3--:R-:W-:Y:S05]  /*9b30*/  @!P0 BRA `(.L_x_217) ;  /* 0xfffffffc00f08947 */ /* 0x008fea000383ffff */
[----:B------:R-:W-:Y:S05]  /*9b40*/  BRA `(.L_x_83) ;  /* 0xffffffa400a47947 */ /* 0x000fea000383ffff */
.L_x_91:
[----:B-1----:R1:W2:Y:S02]  /*9b50*/  SYNCS.PHASECHK.TRANS64.TRYWAIT P1, [R0+URZ+0x250], R5 ;  /* 0x00025005000075a7 */ /* 0x0022a400080211ff */
[----:B--2---:R-:W-:Y:S05]  /*9b60*/  @!P1 NANOSLEEP.SYNCS 0x989680 ;  /* 0x009896800000995d */ /* 0x004fea0003900000 */
[----:B------:R-:W2:Y:S02]  /*9b70*/  @!P1 SYNCS.PHASECHK.TRANS64 P1, [R0+URZ+0x250], R5 ;  /* 0x00025005000095a7 */ /* 0x000ea400080210ff */
[----:B--2---:R-:W-:Y:S05]  /*9b80*/  @!P1 BRA `(.L_x_91) ;  /* 0xfffffffc00f09947 */ /* 0x004fea000383ffff */
[----:B------:R-:W-:Y:S05]  /*9b90*/  BRA `(.L_x_218) ;  /* 0xffffffac00047947 */ /* 0x000fea000383ffff */
.L_x_92:
[----:B------:R-:W-:-:S07]  /*9ba0*/  MOV R3, UR19 ;  /* 0x0000001300037c02 */ /* 0x000fce0008000f00 */
.L_x_219:
[----:B-1----:R1:W2:Y:S02]  /*9bb0*/  SYNCS.PHASECHK.TRANS64.TRYWAIT P0, [R3+URZ+0x290], R0 ;  /* 0x00029000030075a7 */ /* 0x0022a400080011ff */
[----:B--2---:R-:W-:Y:S05]  /*9bc0*/  @!P0 NANOSLEEP.SYNCS 0x989680 ;  /* 0x009896800000895d */ /* 0x004fea0003900000 */
[----:B------:R-:W2:Y:S02]  /*9bd0*/  @!P0 SYNCS.PHASECHK.TRANS64 P0, [R3+URZ+0x290], R0 ;  /* 0x00029000030085a7 */ /* 0x000ea400080010ff */
[----:B--2---:R-:W-:Y:S05]  /*9be0*/  @!P0 BRA `(.L_x_219) ;  /* 0xfffffffc00f08947 */ /* 0x004fea000383ffff */
[----:B------:R-:W-:Y:S05]  /*9bf0*/  BRA `(.L_x_220) ;  /* 0xffffffac00387947 */ /* 0x000fea000383ffff */
.L_x_95:
[----:B------:R-:W-:Y:S07]  /*9c00*/  MOV R0, UR6 ;  /* 0x0000000600007c02 */ /* 0x000fee0008000f00 */
.L_x_221:
[----:B-1----:R1:W2:Y:S02]  /*9c10*/  SYNCS.PHASECHK.TRANS64.TRYWAIT P0, [R0+URZ], R3 ;  /* 0x00000003000075a7 */ /* 0x0022a400080011ff */
[----:B--2---:R-:W-:Y:S05]  /*9c20*/  @!P0 NANOSLEEP.SYNCS 0x989680 ;  /* 0x009896800000895d */ /* 0x004fea0003900000 */
[----:B------:R-:W2:Y:S02]  /*9c30*/  @!P0 SYNCS.PHASECHK.TRANS64 P0, [R0+URZ], R3 ;  /* 0x00000003000085a7 */ /* 0x000ea400080010ff */
[----:B--2---:R-:W-:Y:S05]  /*9c40*/  @!P0 BRA `(.L_x_221) ;  /* 0xfffffffc00f08947 */ /* 0x004fea000383ffff */
[----:B------:R-:W-:Y:S05]  /*9c50*/  BRA `(.L_x_94) ;  /* 0xffffffac00707947 */ /* 0x000fea000383ffff */
.L_x_98:
[----:B------:R-:W-:-:S07]  /*9c60*/  MOV R0, UR4 ;  /* 0x0000000400007c02 */ /* 0x000fce0008000f00 */
.L_x_222:
[----:B--2---:R2:W4:Y:S02]  /*9c70*/  SYNCS.PHASECHK.TRANS64.TRYWAIT P0, [R0+URZ], R3 ;  /* 0x00000003000075a7 */ /* 0x00452400080011ff */
[----:B----4-:R-:W-:Y:S05]  /*9c80*/  @!P0 NANOSLEEP.SYNCS 0x989680 ;  /* 0x009896800000895d */ /* 0x010fea0003900000 */
[----:B------:R-:W4:Y:S02]  /*9c90*/  @!P0 SYNCS.PHASECHK.TRANS64 P0, [R0+URZ], R3 ;  /* 0x00000003000085a7 */ /* 0x000f2400080010ff */
[----:B----4-:R-:W-:Y:S05]  /*9ca0*/  @!P0 BRA `(.L_x_222) ;  /* 0xfffffffc00f08947 */ /* 0x010fea000383ffff */
[----:B------:R-:W-:Y:S05]  /*9cb0*/  BRA `(.L_x_223) ;  /* 0xffffffb000107947 */ /* 0x000fea000383ffff */
.L_x_99:
[----:B------:R-:W-:-:S07]  /*9cc0*/  MOV R0, UR5 ;  /* 0x0000000500007c02 */ /* 0x000fce0008000f00 */
.L_x_224:
[----:B-1----:R1:W2:Y:S02]  /*9cd0*/  SYNCS.PHASECHK.TRANS64.TRYWAIT P0, [R0+URZ], R3 ;  /* 0x00000003000075a7 */ /* 0x0022a400080011ff */
[----:B--2---:R-:W-:Y:S05]  /*9ce0*/  @!P0 NANOSLEEP.SYNCS 0x989680 ;  /* 0x009896800000895d */ /* 0x004fea0003900000 */
[----:B------:R-:W2:Y:S02]  /*9cf0*/  @!P0 SYNCS.PHASECHK.TRANS64 P0, [R0+URZ], R3 ;  /* 0x00000003000085a7 */ /* 0x000ea400080010ff */
[----:B--2---:R-:W-:Y:S05]  /*9d00*/  @!P0 BRA `(.L_x_224) ;  /* 0xfffffffc00f08947 */ /* 0x004fea000383ffff */
[----:B------:R-:W-:Y:S05]  /*9d10*/  BRA `(.L_x_225) ;  /* 0xffffffb0001c7947 */ /* 0x000fea000383ffff */
.L_x_100:
[----:B------:R-:W-:-:S07]  /*9d20*/  MOV R0, UR5 ;  /* 0x0000000500007c02 */ /* 0x000fce0008000f00 */
.L_x_226:
[----:B-1----:R1:W2:Y:S02]  /*9d30*/  SYNCS.PHASECHK.TRANS64.TRYWAIT P0, [R0+URZ], R3 ;  /* 0x00000003000075a7 */ /* 0x0022a400080011ff */
[----:B--2---:R-:W-:Y:S05]  /*9d40*/  @!P0 NANOSLEEP.SYNCS 0x989680 ;  /* 0x009896800000895d */ /* 0x004fea0003900000 */
[----:B------:R-:W2:Y:S02]  /*9d50*/  @!P0 SYNCS.PHASECHK.TRANS64 P0, [R0+URZ], R3 ;  /* 0x00000003000085a7 */ /* 0x000ea400080010ff */
[----:B--2---:R-:W-:Y:S05]  /*9d60*/  @!P0 BRA `(.L_x_226) ;  /* 0xfffffffc00f08947 */ /* 0x004fea000383ffff */
[----:B------:R-:W-:Y:S05]  /*9d70*/  BRA `(.L_x_227) ;  /* 0xffffffb000287947 */ /* 0x000fea000383ffff */
.L_x_101:
[----:B------:R-:W-:-:S07]  /*9d80*/  MOV R0, UR4 ;  /* 0x0000000400007c02 */ /* 0x000fce0008000f00 */
.L_x_228:
[----:B-1----:R1:W2:Y:S02]  /*9d90*/  SYNCS.PHASECHK.TRANS64.TRYWAIT P0, [R0+URZ], R3 ;  /* 0x00000003000075a7 */ /* 0x0022a400080011ff */
[----:B--2---:R-:W-:Y:S05]  /*9da0*/  @!P0 NANOSLEEP.SYNCS 0x989680 ;  /* 0x009896800000895d */ /* 0x004fea0003900000 */
[----:B------:R-:W2:Y:S02]  /*9db0*/  @!P0 SYNCS.PHASECHK.TRANS64 P0, [R0+URZ], R3 ;  /* 0x00000003000085a7 */ /* 0x000ea400080010ff */
[----:B--2---:R-:W-:Y:S05]  /*9dc0*/  @!P0 BRA `(.L_x_228) ;  /* 0xfffffffc00f08947 */ /* 0x004fea000383ffff */
[----:B------:R-:W-:Y:S05]  /*9dd0*/  BRA `(.L_x_229) ;  /* 0xffffffb000347947 */ /* 0x000fea000383ffff */
.L_x_106:
[----:B-1----:R1:W2:Y:S02]  /*9de0*/  SYNCS.PHASECHK.TRANS64.TRYWAIT P0, [R8+URZ+0x250], R5 ;  /* 0x00025005080075a7 */ /* 0x0022a400080011ff */
[----:B--2---:R-:W-:Y:S05]  /*9df0*/  @!P0 NANOSLEEP.SYNCS 0x989680 ;  /* 0x009896800000895d */ /* 0x004fea0003900000 */
[----:B------:R-:W2:Y:S02]  /*9e00*/  @!P0 SYNCS.PHASECHK.TRANS64 P0, [R8+URZ+0x250], R5 ;  /* 0x00025005080085a7 */ /* 0x000ea400080010ff */
[----:B--2---:R-:W-:Y:S05]  /*9e10*/  @!P0 BRA `(.L_x_106) ;  /* 0xfffffffc00f08947 */ /* 0x004fea000383ffff */
[----:B------:R-:W-:Y:S05]  /*9e20*/  BRA `(.L_x_230) ;  /* 0xffffffb400687947 */ /* 0x000fea000383ffff */
.L_x_109:
[----:B------:R-:W-:Y:S07]  /*9e30*/  MOV R0, UR21 ;  /* 0x0000001500007c02 */ /* 0x000fee0008000f00 */
.L_x_231:
[----:B-1----:R1:W2:Y:S02]  /*9e40*/  SYNCS.PHASECHK.TRANS64.TRYWAIT P1, [R0+URZ+0x248], R5 ;  /* 0x00024805000075a7 */ /* 0x0022a400080211ff */
[----:B--2---:R-:W-:Y:S05]  /*9e50*/  @!P1 NANOSLEEP.SYNCS 0x989680 ;  /* 0x009896800000995d */ /* 0x004fea0003900000 */
[----:B------:R-:W2:Y:S02]  /*9e60*/  @!P1 SYNCS.PHASECHK.TRANS64 P1, [R0+URZ+0x248], R5 ;  /* 0x00024805000095a7 */ /* 0x000ea400080210ff */
[----:B--2---:R-:W-:Y:S05]  /*9e70*/  @!P1 BRA `(.L_x_231) ;  /* 0xfffffffc00f09947 */ /* 0x004fea000383ffff */
[----:B------:R-:W-:Y:S05]  /*9e80*/  BRA `(.L_x_108) ;  /* 0xffffffb800e47947 */ /* 0x000fea000383ffff */
.L_x_112:
[----:B-1----:R-:W-:Y:S07]  /*9e90*/  MOV R5, UR21 ;  /* 0x0000001500057c02 */ /* 0x002fee0008000f00 */
.L_x_232:
[----:B-1----:R1:W2:Y:S02]  /*9ea0*/  SYNCS.PHASECHK.TRANS64.TRYWAIT P0, [R5+URZ+0x230], R4 ;  /* 0x00023004050075a7 */ /* 0x0022a400080011ff */
[----:B--2---:R-:W-:Y:S05]  /*9eb0*/  @!P0 NANOSLEEP.SYNCS 0x989680 ;  /* 0x009896800000895d */ /* 0x004fea0003900000 */
[----:B------:R-:W2:Y:S02]  /*9ec0*/  @!P0 SYNCS.PHASECHK.TRANS64 P0, [R5+URZ+0x230], R4 ;  /* 0x00023004050085a7 */ /* 0x000ea400080010ff */
[----:B--2---:R-:W-:Y:S05]  /*9ed0*/  @!P0 BRA `(.L_x_232) ;  /* 0xfffffffc00f08947 */ /* 0x004fea000383ffff */
[----:B------:R-:W-:Y:S05]  /*9ee0*/  BRA `(.L_x_233) ;  /* 0xffffffbc003c7947 */ /* 0x000fea000383ffff */
.L_x_113:
[----:B------:R-:W-:Y:S07]  /*9ef0*/  MOV R5, UR21 ;  /* 0x0000001500057c02 */ /* 0x000fee0008000f00 */
.L_x_234:
[----:B-1----:R1:W2:Y:S02]  /*9f00*/  SYNCS.PHASECHK.TRANS64.TRYWAIT P0, [R5+URZ+0x238], R4 ;  /* 0x00023804050075a7 */ /* 0x0022a400080011ff */
[----:B--2---:R-:W-:Y:S05]  /*9f10*/  @!P0 NANOSLEEP.SYNCS 0x989680 ;  /* 0x009896800000895d */ /* 0x004fea0003900000 */
[----:B------:R-:W2:Y:S02]  /*9f20*/  @!P0 SYNCS.PHASECHK.TRANS64 P0, [R5+URZ+0x238], R4 ;  /* 0x00023804050085a7 */ /* 0x000ea400080010ff */
[----:B--2---:R-:W-:Y:S05]  /*9f30*/  @!P0 BRA `(.L_x_234) ;  /* 0xfffffffc00f08947 */ /* 0x004fea000383ffff */
[----:B------:R-:W-:Y:S05]  /*9f40*/  BRA `(.L_x_235) ;  /* 0xffffffbc007c7947 */ /* 0x000fea000383ffff */
.L_x_115:
[----:B------:R-:W-:-:S07]  /*9f50*/  MOV R0, UR21 ;  /* 0x0000001500007c02 */ /* 0x000fce0008000f00 */
.L_x_236:
[----:B-1----:R1:W2:Y:S02]  /*9f60*/  SYNCS.PHASECHK.TRANS64.TRYWAIT P0, [R0+URZ+0x230], R3 ;  /* 0x00023003000075a7 */ /* 0x0022a400080011ff */
[----:B--2---:R-:W-:Y:S05]  /*9f70*/  @!P0 NANOSLEEP.SYNCS 0x989680 ;  /* 0x009896800000895d */ /* 0x004fea0003900000 */
[----:B------:R-:W2:Y:S02]  /*9f80*/  @!P0 SYNCS.PHASECHK.TRANS64 P0, [R0+URZ+0x230], R3 ;  /* 0x00023003000085a7 */ /* 0x000ea400080010ff */
[----:B--2---:R-:W-:Y:S05]  /*9f90*/  @!P0 BRA `(.L_x_236) ;  /* 0xfffffffc00f08947 */ /* 0x004fea000383ffff */
[----:B------:R-:W-:Y:S05]  /*9fa0*/  BRA `(.L_x_237) ;  /* 0xffffffbc00ec7947 */ /* 0x000fea000383ffff */
.L_x_117:
[----:B-1----:R1:W2:Y:S02]  /*9fb0*/  SYNCS.PHASECHK.TRANS64.TRYWAIT P0, [R3+URZ+0x250], R0 ;  /* 0x00025000030075a7 */ /* 0x0022a400080011ff */
[----:B--2---:R-:W-:Y:S05]  /*9fc0*/  @!P0 NANOSLEEP.SYNCS 0x989680 ;  /* 0x009896800000895d */ /* 0x004fea0003900000 */
[----:B------:R-:W2:Y:S02]  /*9fd0*/  @!P0 SYNCS.PHASECHK.TRANS64 P0, [R3+URZ+0x250], R0 ;  /* 0x00025000030085a7 */ /* 0x000ea400080010ff */
[----:B--2---:R-:W-:Y:S05]  /*9fe0*/  @!P0 BRA `(.L_x_117) ;  /* 0xfffffffc00f08947 */ /* 0x004fea000383ffff */
[----:B------:R-:W-:Y:S05]  /*9ff0*/  BRA `(.L_x_238) ;  /* 0xffffffc000b47947 */ /* 0x000fea000383ffff */
.L_x_128:
[----:B--2---:R2:W1:Y:S02]  /*a000*/  SYNCS.PHASECHK.TRANS64.TRYWAIT P1, [R2+URZ+0x220], R5 ;  /* 0x00022005020075a7 */ /* 0x00446400080211ff */
[----:B-1----:R-:W-:Y:S05]  /*a010*/  @!P1 NANOSLEEP.SYNCS 0x989680 ;  /* 0x009896800000995d */ /* 0x002fea0003900000 */
[----:B------:R-:W1:Y:S02]  /*a020*/  @!P1 SYNCS.PHASECHK.TRANS64 P1, [R2+URZ+0x220], R5 ;  /* 0x00022005020095a7 */ /* 0x000e6400080210ff */
[----:B-1----:R-:W-:Y:S05]  /*a030*/  @!P1 BRA `(.L_x_128) ;  /* 0xfffffffc00f09947 */ /* 0x002fea000383ffff */
[----:B------:R-:W-:Y:S05]  /*a040*/  BRA `(.L_x_127) ;  /* 0xffffffd000287947 */ /* 0x000fea000383ffff */
.L_x_130:
[----:B--2---:R2:W4:Y:S02]  /*a050*/  SYNCS.PHASECHK.TRANS64.TRYWAIT P0, [R100+URZ+0x270], R3 ;  /* 0x00027003640075a7 */ /* 0x00452400080011ff */
[----:B----4-:R-:W-:Y:S05]  /*a060*/  @!P0 NANOSLEEP.SYNCS 0x989680 ;  /* 0x009896800000895d */ /* 0x010fea0003900000 */
[----:B------:R-:W4:Y:S02]  /*a070*/  @!P0 SYNCS.PHASECHK.TRANS64 P0, [R100+URZ+0x270], R3 ;  /* 0x00027003640085a7 */ /* 0x000f2400080010ff */
[----:B----4-:R-:W-:Y:S05]  /*a080*/  @!P0 BRA `(.L_x_130) ;  /* 0xfffffffc00f08947 */ /* 0x010fea000383ffff */
[----:B------:R-:W-:Y:S05]  /*a090*/  BRA `(.L_x_129) ;  /* 0xffffffd000787947 */ /* 0x000fea000383ffff */
.L_x_138:
[----:B---3--:R3:W4:Y:S02]  /*a0a0*/  SYNCS.PHASECHK.TRANS64.TRYWAIT P0, [R109+URZ+0x220], R4 ;  /* 0x000220046d0075a7 */ /* 0x00872400080011ff */
[----:B----4-:R-:W-:Y:S05]  /*a0b0*/  @!P0 NANOSLEEP.SYNCS 0x989680 ;  /* 0x009896800000895d */ /* 0x010fea0003900000 */
[----:B------:R-:W4:Y:S02]  /*a0c0*/  @!P0 SYNCS.PHASECHK.TRANS64 P0, [R109+URZ+0x220], R4 ;  /* 0x000220046d0085a7 */ /* 0x000f2400080010ff */
[----:B----4-:R-:W-:Y:S05]  /*a0d0*/  @!P0 BRA `(.L_x_138) ;  /* 0xfffffffc00f08947 */ /* 0x010fea000383ffff */
[----:B------:R-:W-:Y:S05]  /*a0e0*/  BRA `(.L_x_137) ;  /* 0xffffffdc006c7947 */ /* 0x000fea000383ffff */
        .weak           $__internal_0_$__cuda_sm10x_tcgen05_guardrail_trap_col_being_dealloced_not_returned_by_alloc
        .type           $__internal_0_$__cuda_sm10x_tcgen05_guardrail_trap_col_being_dealloced_not_returned_by_alloc,@function
        .size           $__internal_0_$__cuda_sm10x_tcgen05_guardrail_trap_col_being_dealloced_not_returned_by_alloc,($__internal_1_$__cuda_sm10x_tcgen05_guardrail_trap_phase_invalid_during_alloc - $__internal_0_$__cuda_sm10x_tcgen05_guardrail_trap_col_being_dealloced_not_returned_by_alloc)
$__internal_0_$__cuda_sm10x_tcgen05_guardrail_trap_col_being_dealloced_not_returned_by_alloc:
[----:B------:R-:W-:Y:S05]  /*a0f0*/  BPT.TRAP 0x1 ;  /* 0x000000040000795c */ /* 0x000fea0000300000 */
[----:B------:R-:W-:-:S04]  /*a100*/  HFMA2 R3, -RZ, RZ, 0, 0 ;  /* 0x00000000ff037431 */ /* 0x000fc800000001ff */
[----:B------:R-:W-:Y:S05]  /*a110*/  RET.REL.NODEC R2 `(_ZN7cutlass13device_kernelINS_4gemm6kernel13GemmUniversalIN4cute5tupleIJiiiiEEENS1_10collective13CollectiveMmaINS1_35MainloopSm100TmaUmmaWarpSpecializedILi34ELi2ELi4ENS5_IJNS4_1CILi2EEENSA_ILi1EEESC_EEEEENS5_IJNSA_ILi64EEENSA_ILi128EEENSA_ILi32EEEEEENS_12float_e4m3_tENS5_IJlSC_lEEESJ_SK_NS4_8TiledMMAINS4_8MMA_AtomIJNS4_10MMA_TraitsINS4_19SM100_MMA_F8F6F4_SSEJSJ_SJ_fSF_SG_NS4_17integral_constantINS4_4UMMA5MajorELSR_0EEESS_NSP_INSQ_7ScaleInELST_0EEESU_EEEEEENS4_6LayoutINS5_IJSC_SC_SC_EEENS5_IJNSA_ILi0EEESZ_SZ_EEEEENS5_IJNS4_10UnderscoreES12_S12_EEEEENS4_13SM90_TMA_LOADENS4_14ComposedLayoutINS4_7SwizzleILi1ELi4ELi3EEENS4_18smem_ptr_flag_bitsILi8EEENSX_INS5_IJNSA_ILi8EEESH_EEENS5_IJSH_SC_EEEEEEEvNS4_8identityENS4_23SM90_TMA_LOAD_MULTICASTES1F_vS1G_EENS_8epilogue10collective18CollectiveEpilogueINS1J_23Sm100TmaWarpSpecializedILi2ELi2ELi32ELb0ELb0EEEJSI_NS5_IJNSX_ISF_SC_EES1O_EEESJ_SK_SJ_SK_NS1J_6fusion15FusionCallbacksIS1N_NS1Q_17LinearCombinationISJ_fSJ_fLNS_15FloatRoundStyleE2EEESI_S1P_JEEENS4_5SM1004TMEM4LOAD26SM100_TMEM_LOAD_16dp32b32xES15_NS16_INS17_ILi2ELi4ELi3EEES1A_NSX_INS5_IJS1B_SF_EEENS5_IJSF_SC_EEEEEEENS4_39AutoVectorizingCopyWithAssumedAlignmentILi128EEENS4_14SM90_TMA_STOREES24_S26_S26_EEEvvEEEEvNT_6ParamsE) ;  /* 0xffffff5c02b87950 */ /* 0x000fea0003c3ffff */
        .weak           $__internal_1_$__cuda_sm10x_tcgen05_guardrail_trap_phase_invalid_during_alloc
        .type           $__internal_1_$__cuda_sm10x_tcgen05_guardrail_trap_phase_invalid_during_alloc,@function
        .size           $__internal_1_$__cuda_sm10x_tcgen05_guardrail_trap_phase_invalid_during_alloc,($__internal_2_$__cuda_sm10x_tcgen05_guardrail_trap_unallocated_columns_being_dealloced - $__internal_1_$__cuda_sm10x_tcgen05_guardrail_trap_phase_invalid_during_alloc)
$__internal_1_$__cuda_sm10x_tcgen05_guardrail_trap_phase_invalid_during_alloc:
[----:B------:R-:W-:Y:S05]  /*a120*/  BPT.TRAP 0x1 ;  /* 0x000000040000795c */ /* 0x000fea0000300000 */
[----:B------:R-:W-:-:S04]  /*a130*/  MOV R5, 0x0 ;  /* 0x0000000000057802 */ /* 0x000fc80000000f00 */
[----:B------:R-:W-:Y:S05]  /*a140*/  RET.REL.NODEC R4 `(_ZN7cutlass13device_kernelINS_4gemm6kernel13GemmUniversalIN4cute5tupleIJiiiiEEENS1_10collective13CollectiveMmaINS1_35MainloopSm100TmaUmmaWarpSpecializedILi34ELi2ELi4ENS5_IJNS4_1CILi2EEENSA_ILi1EEESC_EEEEENS5_IJNSA_ILi64EEENSA_ILi128EEENSA_ILi32EEEEEENS_12float_e4m3_tENS5_IJlSC_lEEESJ_SK_NS4_8TiledMMAINS4_8MMA_AtomIJNS4_10MMA_TraitsINS4_19SM100_MMA_F8F6F4_SSEJSJ_SJ_fSF_SG_NS4_17integral_constantINS4_4UMMA5MajorELSR_0EEESS_NSP_INSQ_7ScaleInELST_0EEESU_EEEEEENS4_6LayoutINS5_IJSC_SC_SC_EEENS5_IJNSA_ILi0EEESZ_SZ_EEEEENS5_IJNS4_10UnderscoreES12_S12_EEEEENS4_13SM90_TMA_LOADENS4_14ComposedLayoutINS4_7SwizzleILi1ELi4ELi3EEENS4_18smem_ptr_flag_bitsILi8EEENSX_INS5_IJNSA_ILi8EEESH_EEENS5_IJSH_SC_EEEEEEEvNS4_8identityENS4_23SM90_TMA_LOAD_MULTICASTES1F_vS1G_EENS_8epilogue10collective18CollectiveEpilogueINS1J_23Sm100TmaWarpSpecializedILi2ELi2ELi32ELb0ELb0EEEJSI_NS5_IJNSX_ISF_SC_EES1O_EEESJ_SK_SJ_SK_NS1J_6fusion15FusionCallbacksIS1N_NS1Q_17LinearCombinationISJ_fSJ_fLNS_15FloatRoundStyleE2EEESI_S1P_JEEENS4_5SM1004TMEM4LOAD26SM100_TMEM_LOAD_16dp32b32xES15_NS16_INS17_ILi2ELi4ELi3EEES1A_NSX_INS5_IJS1B_SF_EEENS5_IJSF_SC_EEEEEEENS4_39AutoVectorizingCopyWithAssumedAlignmentILi128EEENS4_14SM90_TMA_STOREES24_S26_S26_EEEvvEEEEvNT_6ParamsE) ;  /* 0xffffff5c04ac7950 */ /* 0x000fea0003c3ffff */
        .weak           $__internal_2_$__cuda_sm10x_tcgen05_guardrail_trap_unallocated_columns_being_dealloced
        .type           $__internal_2_$__cuda_sm10x_tcgen05_guardrail_trap_unallocated_columns_being_dealloced,@function
        .size           $__internal_2_$__cuda_sm10x_tcgen05_guardrail_trap_unallocated_columns_being_dealloced,(.L_x_240 - $__internal_2_$__cuda_sm10x_tcgen05_guardrail_trap_unallocated_columns_being_dealloced)
$__internal_2_$__cuda_sm10x_tcgen05_guardrail_trap_unallocated_columns_being_dealloced:
[----:B------:R-:W-:Y:S05]  /*a150*/  BPT.TRAP 0x1 ;  /* 0x000000040000795c */ /* 0x000fea0000300000 */
[----:B------:R-:W-:-:S04]  /*a160*/  HFMA2 R3, -RZ, RZ, 0, 0 ;  /* 0x00000000ff037431 */ /* 0x000fc800000001ff */
[----:B------:R-:W-:Y:S05]  /*a170*/  RET.REL.NODEC R2 `(_ZN7cutlass13device_kernelINS_4gemm6kernel13GemmUniversalIN4cute5tupleIJiiiiEEENS1_10collective13CollectiveMmaINS1_35MainloopSm100TmaUmmaWarpSpecializedILi34ELi2ELi4ENS5_IJNS4_1CILi2EEENSA_ILi1EEESC_EEEEENS5_IJNSA_ILi64EEENSA_ILi128EEENSA_ILi32EEEEEENS_12float_e4m3_tENS5_IJlSC_lEEESJ_SK_NS4_8TiledMMAINS4_8MMA_AtomIJNS4_10MMA_TraitsINS4_19SM100_MMA_F8F6F4_SSEJSJ_SJ_fSF_SG_NS4_17integral_constantINS4_4UMMA5MajorELSR_0EEESS_NSP_INSQ_7ScaleInELST_0EEESU_EEEEEENS4_6LayoutINS5_IJSC_SC_SC_EEENS5_IJNSA_ILi0EEESZ_SZ_EEEEENS5_IJNS4_10UnderscoreES12_S12_EEEEENS4_13SM90_TMA_LOADENS4_14ComposedLayoutINS4_7SwizzleILi1ELi4ELi3EEENS4_18smem_ptr_flag_bitsILi8EEENSX_INS5_IJNSA_ILi8EEESH_EEENS5_IJSH_SC_EEEEEEEvNS4_8identityENS4_23SM90_TMA_LOAD_MULTICASTES1F_vS1G_EENS_8epilogue10collective18CollectiveEpilogueINS1J_23Sm100TmaWarpSpecializedILi2ELi2ELi32ELb0ELb0EEEJSI_NS5_IJNSX_ISF_SC_EES1O_EEESJ_SK_SJ_SK_NS1J_6fusion15FusionCallbacksIS1N_NS1Q_17LinearCombinationISJ_fSJ_fLNS_15FloatRoundStyleE2EEESI_S1P_JEEENS4_5SM1004TMEM4LOAD26SM100_TMEM_LOAD_16dp32b32xES15_NS16_INS17_ILi2ELi4ELi3EEES1A_NSX_INS5_IJS1B_SF_EEENS5_IJSF_SC_EEEEEEENS4_39AutoVectorizingCopyWithAssumedAlignmentILi128EEENS4_14SM90_TMA_STOREES24_S26_S26_EEEvvEEEEvNT_6ParamsE) ;  /* 0xffffff5c02a07950 */ /* 0x000fea0003c3ffff */
.L_x_239:
[----:B------:R-:W-:-:S00]  /*a180*/  BRA `(.L_x_239) ;  /* 0xfffffffc00fc7947 */ /* 0x000fc0000383ffff */
[----:B------:R-:W-:-:S00]  /*a190*/  NOP ;  /* 0x0000000000007918 */ /* 0x000fc00000000000 */
        /* <DEDUP_REMOVED lines=14> */
.L_x_240:


//--------------------- .nv.global.init           --------------------------
	.section	.nv.global.init,"aw",@progbits
.nv.global.init:
	.type		$str$27,@object
	.size		$str$27,($str$28 - $str$27)
$str$27:
        /*0000*/ 	.byte	0x28, 0x61, 0x64, 0x64, 0x72, 0x65, 0x73, 0x73, 0x20, 0x26, 0x20, 0x6d, 0x61, 0x73, 0x6b, 0x29
        /*0010*/ 	.byte	0x20, 0x3d, 0x3d, 0x20, 0x30, 0x00
	.type		$str$28,@object
	.size		$str$28,($str$26 - $str$28)
$str$28:
        /*0016*/ 	.byte	0x2f, 0x74, 0x6d, 0x70, 0x2f, 0x63, 0x75, 0x74, 0x6c, 0x61, 0x73, 0x73, 0x5f, 0x73, 0x77, 0x65
        /*0026*/ 	.byte	0x65, 0x70, 0x5f, 0x73, 0x72, 0x63, 0x2f, 0x69, 0x6e, 0x63, 0x6c, 0x75, 0x64, 0x65, 0x2f, 0x63
        /*0036*/ 	.byte	0x75, 0x74, 0x65, 0x2f, 0x70, 0x6f, 0x69, 0x6e, 0x74, 0x65, 0x72, 0x5f, 0x66, 0x6c, 0x61, 0x67
        /*0046*/ 	.byte	0x67, 0x65, 0x64, 0x2e, 0x68, 0x70, 0x70, 0x00
	.type		$str$26,@object
	.size		$str$26,($str$25 - $str$26)
$str$26:
        /*004e*/ 	.byte	0x2f, 0x74, 0x6d, 0x70, 0x2f, 0x63, 0x75, 0x74, 0x6c, 0x61, 0x73, 0x73, 0x5f, 0x73, 0x77, 0x65
        /*005e*/ 	.byte	0x65, 0x70, 0x5f, 0x73, 0x72, 0x63, 0x2f, 0x69, 0x6e, 0x63, 0x6c, 0x75, 0x64, 0x65, 0x2f, 0x63
        /*006e*/ 	.byte	0x75, 0x74, 0x65, 0x2f, 0x61, 0x74, 0x6f, 0x6d, 0x2f, 0x63, 0x6f, 0x70, 0x79, 0x5f, 0x74, 0x72
        /*007e*/ 	.byte	0x61, 0x69, 0x74, 0x73, 0x5f, 0x73, 0x6d, 0x31, 0x30, 0x30, 0x2e, 0x68, 0x70, 0x70, 0x00
	.type		$str$25,@object
	.size		$str$25,(__unnamed_1 - $str$25)
$str$25:
        /*008d*/ 	.byte	0x28, 0x28, 0x75, 0x69, 0x6e, 0x74, 0x33, 0x32, 0x5f, 0x74, 0x28, 0x74, 0x68, 0x72, 0x65, 0x61
        /*009d*/ 	.byte	0x64, 0x49, 0x64, 0x78, 0x2e, 0x78, 0x29, 0x20, 0x2f, 0x20, 0x33, 0x32, 0x29, 0x20, 0x25, 0x20
        /*00ad*/ 	.byte	0x34, 0x29, 0x20, 0x3d, 0x3d, 0x20, 0x28, 0x28, 0x28, 0x74, 0x6d, 0x65, 0x6d, 0x5f, 0x61, 0x64
        /*00bd*/ 	.byte	0x64, 0x72, 0x20, 0x3e, 0x3e, 0x20, 0x31, 0x36, 0x29, 0x20, 0x2f, 0x20, 0x33, 0x32, 0x29, 0x20
        /*00cd*/ 	.byte	0x25, 0x20, 0x34, 0x29, 0x00
	.type		__unnamed_1,@object
	.size		__unnamed_1,(__unnamed_2 - __unnamed_1)
__unnamed_1:
        /*00d2*/ 	.byte	0x61, 0x75, 0x74, 0x6f, 0x20, 0x63, 0x75, 0x74, 0x65, 0x3a, 0x3a, 0x61, 0x73, 0x5f, 0x70, 0x6f
        /* <DEDUP_REMOVED lines=24> */
        /*0262*/ 	.byte	0x3c, 0x34, 0x30, 0x39, 0x36, 0x3e, 0x3e, 0x3e, 0x3e, 0x5d, 0x00
	.type		__unnamed_2,@object
	.size		__unnamed_2,(.L_2 - __unnamed_2)
__unnamed_2:
        /* <DEDUP_REMOVED lines=40> */
        /*04ed*/ 	.byte	0x74, 0x65, 0x3a, 0x3a, 0x43, 0x3c, 0x30, 0x3e, 0x3e, 0x3e, 0x3e, 0x5d, 0x00
.L_2:


//--------------------- .nv.shared._ZN7cutlass13device_kernelINS_4gemm6kernel13GemmUniversalIN4cute5tupleIJiiiiEEENS1_10collective13CollectiveMmaINS1_35MainloopSm100TmaUmmaWarpSpecializedILi34ELi2ELi4ENS5_IJNS4_1CILi2EEENSA_ILi1EEESC_EEEEENS5_IJNSA_ILi64EEENSA_ILi128EEENSA_ILi32EEEEEENS_12float_e4m3_tENS5_IJlSC_lEEESJ_SK_NS4_8TiledMMAINS4_8MMA_AtomIJNS4_10MMA_TraitsINS4_19SM100_MMA_F8F6F4_SSEJSJ_SJ_fSF_SG_NS4_17integral_constantINS4_4UMMA5MajorELSR_0EEESS_NSP_INSQ_7ScaleInELST_0EEESU_EEEEEENS4_6LayoutINS5_IJSC_SC_SC_EEENS5_IJNSA_ILi0EEESZ_SZ_EEEEENS5_IJNS4_10UnderscoreES12_S12_EEEEENS4_13SM90_TMA_LOADENS4_14ComposedLayoutINS4_7SwizzleILi1ELi4ELi3EEENS4_18smem_ptr_flag_bitsILi8EEENSX_INS5_IJNSA_ILi8EEESH_EEENS5_IJSH_SC_EEEEEEEvNS4_8identityENS4_23SM90_TMA_LOAD_MULTICASTES1F_vS1G_EENS_8epilogue10collective18CollectiveEpilogueINS1J_23Sm100TmaWarpSpecializedILi2ELi2ELi32ELb0ELb0EEEJSI_NS5_IJNSX_ISF_SC_EES1O_EEESJ_SK_SJ_SK_NS1J_6fusion15FusionCallbacksIS1N_NS1Q_17LinearCombinationISJ_fSJ_fLNS_15FloatRoundStyleE2EEESI_S1P_JEEENS4_5SM1004TMEM4LOAD26SM100_TMEM_LOAD_16dp32b32xES15_NS16_INS17_ILi2ELi4ELi3EEES1A_NSX_INS5_IJS1B_SF_EEENS5_IJSF_SC_EEEEEEENS4_39AutoVectorizingCopyWithAssumedAlignmentILi128EEENS4_14SM90_TMA_STOREES24_S26_S26_EEEvvEEEEvNT_6ParamsE --------------------------
	.section	.nv.shared._ZN7cutlass13device_kernelINS_4gemm6kernel13GemmUniversalIN4cute5tupleIJiiiiEEENS1_10collective13CollectiveMmaINS1_35MainloopSm100TmaUmmaWarpSpecializedILi34ELi2ELi4ENS5_IJNS4_1CILi2EEENSA_ILi1EEESC_EEEEENS5_IJNSA_ILi64EEENSA_ILi128EEENSA_ILi32EEEEEENS_12float_e4m3_tENS5_IJlSC_lEEESJ_SK_NS4_8TiledMMAINS4_8MMA_AtomIJNS4_10MMA_TraitsINS4_19SM100_MMA_F8F6F4_SSEJSJ_SJ_fSF_SG_NS4_17integral_constantINS4_4UMMA5MajorELSR_0EEESS_NSP_INSQ_7ScaleInELST_0EEESU_EEEEEENS4_6LayoutINS5_IJSC_SC_SC_EEENS5_IJNSA_ILi0EEESZ_SZ_EEEEENS5_IJNS4_10UnderscoreES12_S12_EEEEENS4_13SM90_TMA_LOADENS4_14ComposedLayoutINS4_7SwizzleILi1ELi4ELi3EEENS4_18smem_ptr_flag_bitsILi8EEENSX_INS5_IJNSA_ILi8EEESH_EEENS5_IJSH_SC_EEEEEEEvNS4_8identityENS4_23SM90_TMA_LOAD_MULTICASTES1F_vS1G_EENS_8epilogue10collective18CollectiveEpilogueINS1J_23Sm100TmaWarpSpecializedILi2ELi2ELi32ELb0ELb0EEEJSI_NS5_IJNSX_ISF_SC_EES1O_EEESJ_SK_SJ_SK_NS1J_6fusion15FusionCallbacksIS1N_NS1Q_17LinearCombinationISJ_fSJ_fLNS_15FloatRoundStyleE2EEESI_S1P_JEEENS4_5SM1004TMEM4LOAD26SM100_TMEM_LOAD_16dp32b32xES15_NS16_INS17_ILi2ELi4ELi3EEES1A_NSX_INS5_IJS1B_SF_EEENS5_IJSF_SC_EEEEEEENS4_39AutoVectorizingCopyWithAssumedAlignmentILi128EEENS4_14SM90_TMA_STOREES24_S26_S26_EEEvvEEEEvNT_6ParamsE,"aw",@nobits
	.sectionflags	@""
	.align	16
	.zero		1024


//--------------------- .nv.shared.reserved.0     --------------------------
	.section	.nv.shared.reserved.0,"aw",@nobits
	.weak		__nv_reservedSMEM_offset_0_alias
	.size		__nv_reservedSMEM_offset_0_alias, 0, 64
	.other		__nv_reservedSMEM_offset_0_alias,@"STO_CUDA_RESERVED_SHARED STV_DEFAULT"
__nv_reservedSMEM_offset_0_alias:
	.zero		0
.nv.shared.reserved.0:
	.zero		64
	.weak		__nv_reservedSMEM_tcgen05_partition
	.type		__nv_reservedSMEM_tcgen05_partition,@object
	.size		__nv_reservedSMEM_tcgen05_partition,(.L_0 - __nv_reservedSMEM_tcgen05_partition)
__nv_reservedSMEM_tcgen05_partition:
	.zero		32
.L_0:


//--------------------- .nv.global                --------------------------
	.section	.nv.global,"aw",@nobits
.nv.global:
	.type		_ZN39_INTERNAL_c238d5dc_4_k_cu_c73d02e7_96824cute1_E,@object
	.size		_ZN39_INTERNAL_c238d5dc_4_k_cu_c73d02e7_96824cute1_E,(_ZN39_INTERNAL_c238d5dc_4_k_cu_c73d02e7_96824cuda3std3__45__cpo6cbeginE - _ZN39_INTERNAL_c238d5dc_4_k_cu_c73d02e7_96824cute1_E)
_ZN39_INTERNAL_c238d5dc_4_k_cu_c73d02e7_96824cute1_E:
	.zero		1
	.type		_ZN39_INTERNAL_c238d5dc_4_k_cu_c73d02e7_96824cuda3std3__45__cpo6cbeginE,@object
	.size		_ZN39_INTERNAL_c238d5dc_4_k_cu_c73d02e7_96824cuda3std3__45__cpo6cbeginE,(_ZN39_INTERNAL_c238d5dc_4_k_cu_c73d02e7_96824cuda3std3__48in_placeE - _ZN39_INTERNAL_c238d5dc_4_k_cu_c73d02e7_96824cuda3std3__45__cpo6cbeginE)
_ZN39_INTERNAL_c238d5dc_4_k_cu_c73d02e7_96824cuda3std3__45__cpo6cbeginE:
	.zero		1
	.type		_ZN39_INTERNAL_c238d5dc_4_k_cu_c73d02e7_96824cuda3std3__48in_placeE,@object
	.size		_ZN39_INTERNAL_c238d5dc_4_k_cu_c73d02e7_96824cuda3std3__48in_placeE,(_ZN39_INTERNAL_c238d5dc_4_k_cu_c73d02e7_96824cuda3std6ranges3__45__cpo9iter_moveE - _ZN39_INTERNAL_c238d5dc_4_k_cu_c73d02e7_96824cuda3std3__48in_placeE)
_ZN39_INTERNAL_c238d5dc_4_k_cu_c73d02e7_96824cuda3std3__48in_placeE:
	.zero		1
	.type		_ZN39_INTERNAL_c238d5dc_4_k_cu_c73d02e7_96824cuda3std6ranges3__45__cpo9iter_moveE,@object
	.size		_ZN39_INTERNAL_c238d5dc_4_k_cu_c73d02e7_96824cuda3std6ranges3__45__cpo9iter_moveE,(_ZN39_INTERNAL_c238d5dc_4_k_cu_c73d02e7_96824cuda3std3__45__cpo5beginE - _ZN39_INTERNAL_c238d5dc_4_k_cu_c73d02e7_96824cuda3std6ranges3__45__cpo9iter_moveE)
_ZN39_INTERNAL_c238d5dc_4_k_cu_c73d02e7_96824cuda3std6ranges3__45__cpo9iter_moveE:
	.zero		1
	.type		_ZN39_INTERNAL_c238d5dc_4_k_cu_c73d02e7_96824cuda3std3__45__cpo5beginE,@object
	.size		_ZN39_INTERNAL_c238d5dc_4_k_cu_c73d02e7_96824cuda3std3__45__cpo5beginE,(_ZN39_INTERNAL_c238d5dc_4_k_cu_c73d02e7_96824cuda3std3__441_GLOBAL__N__c238d5dc_4_k_cu_c73d02e7_96826ignoreE - _ZN39_INTERNAL_c238d5dc_4_k_cu_c73d02e7_96824cuda3std3__45__cpo5beginE)
_ZN39_INTERNAL_c238d5dc_4_k_cu_c73d02e7_96824cuda3std3__45__cpo5beginE:
	.zero		1
	.type		_ZN39_INTERNAL_c238d5dc_4_k_cu_c73d02e7_96824cuda3std3__441_GLOBAL__N__c238d5dc_4_k_cu_c73d02e7_96826ignoreE,@object
	.size		_ZN39_INTERNAL_c238d5dc_4_k_cu_c73d02e7_96824cuda3std3__441_GLOBAL__N__c238d5dc_4_k_cu_c73d02e7_96826ignoreE,(_ZN39_INTERNAL_c238d5dc_4_k_cu_c73d02e7_96824cute7productE - _ZN39_INTERNAL_c238d5dc_4_k_cu_c73d02e7_96824cuda3std3__441_GLOBAL__N__c238d5dc_4_k_cu_c73d02e7_96826ignoreE)
_ZN39_INTERNAL_c238d5dc_4_k_cu_c73d02e7_96824cuda3std3__441_GLOBAL__N__c238d5dc_4_k_cu_c73d02e7_96826ignoreE:
	.zero		1
	.type		_ZN39_INTERNAL_c238d5dc_4_k_cu_c73d02e7_96824cute7productE,@object
	.size		_ZN39_INTERNAL_c238d5dc_4_k_cu_c73d02e7_96824cute7productE,(_ZN39_INTERNAL_c238d5dc_4_k_cu_c73d02e7_96824cuda3std3__45__cpo3endE - _ZN39_INTERNAL_c238d5dc_4_k_cu_c73d02e7_96824cute7productE)
_ZN39_INTERNAL_c238d5dc_4_k_cu_c73d02e7_96824cute7productE:
	.zero		1
	.type		_ZN39_INTERNAL_c238d5dc_4_k_cu_c73d02e7_96824cuda3std3__45__cpo3endE,@object
	.size		_ZN39_INTERNAL_c238d5dc_4_k_cu_c73d02e7_96824cuda3std3__45__cpo3endE,(_ZN39_INTERNAL_c238d5dc_4_k_cu_c73d02e7_96824cuda3std3__419piecewise_constructE - _ZN39_INTERNAL_c238d5dc_4_k_cu_c73d02e7_96824cuda3std3__45__cpo3endE)
_ZN39_INTERNAL_c238d5dc_4_k_cu_c73d02e7_96824cuda3std3__45__cpo3endE:
	.zero		1
	.type		_ZN39_INTERNAL_c238d5dc_4_k_cu_c73d02e7_96824cuda3std3__419piecewise_constructE,@object
	.size		_ZN39_INTERNAL_c238d5dc_4_k_cu_c73d02e7_96824cuda3std3__419piecewise_constructE,(_ZN39_INTERNAL_c238d5dc_4_k_cu_c73d02e7_96824cuda3std3__45__cpo4cendE - _ZN39_INTERNAL_c238d5dc_4_k_cu_c73d02e7_96824cuda3std3__419piecewise_constructE)
_ZN39_INTERNAL_c238d5dc_4_k_cu_c73d02e7_96824cuda3std3__419piecewise_constructE:
	.zero		1
	.type		_ZN39_INTERNAL_c238d5dc_4_k_cu_c73d02e7_96824cuda3std3__45__cpo4cendE,@object
	.size		_ZN39_INTERNAL_c238d5dc_4_k_cu_c73d02e7_96824cuda3std3__45__cpo4cendE,(_ZN39_INTERNAL_c238d5dc_4_k_cu_c73d02e7_96824cuda3std6ranges3__45__cpo4swapE - _ZN39_INTERNAL_c238d5dc_4_k_cu_c73d02e7_96824cuda3std3__45__cpo4cendE)
_ZN39_INTERNAL_c238d5dc_4_k_cu_c73d02e7_96824cuda3std3__45__cpo4cendE:
	.zero		1
	.type		_ZN39_INTERNAL_c238d5dc_4_k_cu_c73d02e7_96824cuda3std6ranges3__45__cpo4swapE,@object
	.size		_ZN39_INTERNAL_c238d5dc_4_k_cu_c73d02e7_96824cuda3std6ranges3__45__cpo4swapE,(.L_10 - _ZN39_INTERNAL_c238d5dc_4_k_cu_c73d02e7_96824cuda3std6ranges3__45__cpo4swapE)
_ZN39_INTERNAL_c238d5dc_4_k_cu_c73d02e7_96824cuda3std6ranges3__45__cpo4swapE:
	.zero		1
.L_10:


//--------------------- .nv.constant0._ZN7cutlass13device_kernelINS_4gemm6kernel13GemmUniversalIN4cute5tupleIJiiiiEEENS1_10collective13CollectiveMmaINS1_35MainloopSm100TmaUmmaWarpSpecializedILi34ELi2ELi4ENS5_IJNS4_1CILi2EEENSA_ILi1EEESC_EEEEENS5_IJNSA_ILi64EEENSA_ILi128EEENSA_ILi32EEEEEENS_12float_e4m3_tENS5_IJlSC_lEEESJ_SK_NS4_8TiledMMAINS4_8MMA_AtomIJNS4_10MMA_TraitsINS4_19SM100_MMA_F8F6F4_SSEJSJ_SJ_fSF_SG_NS4_17integral_constantINS4_4UMMA5MajorELSR_0EEESS_NSP_INSQ_7ScaleInELST_0EEESU_EEEEEENS4_6LayoutINS5_IJSC_SC_SC_EEENS5_IJNSA_ILi0EEESZ_SZ_EEEEENS5_IJNS4_10UnderscoreES12_S12_EEEEENS4_13SM90_TMA_LOADENS4_14ComposedLayoutINS4_7SwizzleILi1ELi4ELi3EEENS4_18smem_ptr_flag_bitsILi8EEENSX_INS5_IJNSA_ILi8EEESH_EEENS5_IJSH_SC_EEEEEEEvNS4_8identityENS4_23SM90_TMA_LOAD_MULTICASTES1F_vS1G_EENS_8epilogue10collective18CollectiveEpilogueINS1J_23Sm100TmaWarpSpecializedILi2ELi2ELi32ELb0ELb0EEEJSI_NS5_IJNSX_ISF_SC_EES1O_EEESJ_SK_SJ_SK_NS1J_6fusion15FusionCallbacksIS1N_NS1Q_17LinearCombinationISJ_fSJ_fLNS_15FloatRoundStyleE2EEESI_S1P_JEEENS4_5SM1004TMEM4LOAD26SM100_TMEM_LOAD_16dp32b32xES15_NS16_INS17_ILi2ELi4ELi3EEES1A_NSX_INS5_IJS1B_SF_EEENS5_IJSF_SC_EEEEEEENS4_39AutoVectorizingCopyWithAssumedAlignmentILi128EEENS4_14SM90_TMA_STOREES24_S26_S26_EEEvvEEEEvNT_6ParamsE --------------------------
	.section	.nv.constant0._ZN7cutlass13device_kernelINS_4gemm6kernel13GemmUniversalIN4cute5tupleIJiiiiEEENS1_10collective13CollectiveMmaINS1_35MainloopSm100TmaUmmaWarpSpecializedILi34ELi2ELi4ENS5_IJNS4_1CILi2EEENSA_ILi1EEESC_EEEEENS5_IJNSA_ILi64EEENSA_ILi128EEENSA_ILi32EEEEEENS_12float_e4m3_tENS5_IJlSC_lEEESJ_SK_NS4_8TiledMMAINS4_8MMA_AtomIJNS4_10MMA_TraitsINS4_19SM100_MMA_F8F6F4_SSEJSJ_SJ_fSF_SG_NS4_17integral_constantINS4_4UMMA5MajorELSR_0EEESS_NSP_INSQ_7ScaleInELST_0EEESU_EEEEEENS4_6LayoutINS5_IJSC_SC_SC_EEENS5_IJNSA_ILi0EEESZ_SZ_EEEEENS5_IJNS4_10UnderscoreES12_S12_EEEEENS4_13SM90_TMA_LOADENS4_14ComposedLayoutINS4_7SwizzleILi1ELi4ELi3EEENS4_18smem_ptr_flag_bitsILi8EEENSX_INS5_IJNSA_ILi8EEESH_EEENS5_IJSH_SC_EEEEEEEvNS4_8identityENS4_23SM90_TMA_LOAD_MULTICASTES1F_vS1G_EENS_8epilogue10collective18CollectiveEpilogueINS1J_23Sm100TmaWarpSpecializedILi2ELi2ELi32ELb0ELb0EEEJSI_NS5_IJNSX_ISF_SC_EES1O_EEESJ_SK_SJ_SK_NS1J_6fusion15FusionCallbacksIS1N_NS1Q_17LinearCombinationISJ_fSJ_fLNS_15FloatRoundStyleE2EEESI_S1P_JEEENS4_5SM1004TMEM4LOAD26SM100_TMEM_LOAD_16dp32b32xES15_NS16_INS17_ILi2ELi4ELi3EEES1A_NSX_INS5_IJS1B_SF_EEENS5_IJSF_SC_EEEEEEENS4_39AutoVectorizingCopyWithAssumedAlignmentILi128EEENS4_14SM90_TMA_STOREES24_S26_S26_EEEvvEEEEvNT_6ParamsE,"a",@progbits
	.sectionflags	@""
	.align	4
.nv.constant0._ZN7cutlass13device_kernelINS_4gemm6kernel13GemmUniversalIN4cute5tupleIJiiiiEEENS1_10collective13CollectiveMmaINS1_35MainloopSm100TmaUmmaWarpSpecializedILi34ELi2ELi4ENS5_IJNS4_1CILi2EEENSA_ILi1EEESC_EEEEENS5_IJNSA_ILi64EEENSA_ILi128EEENSA_ILi32EEEEEENS_12float_e4m3_tENS5_IJlSC_lEEESJ_SK_NS4_8TiledMMAINS4_8MMA_AtomIJNS4_10MMA_TraitsINS4_19SM100_MMA_F8F6F4_SSEJSJ_SJ_fSF_SG_NS4_17integral_constantINS4_4UMMA5MajorELSR_0EEESS_NSP_INSQ_7ScaleInELST_0EEESU_EEEEEENS4_6LayoutINS5_IJSC_SC_SC_EEENS5_IJNSA_ILi0EEESZ_SZ_EEEEENS5_IJNS4_10UnderscoreES12_S12_EEEEENS4_13SM90_TMA_LOADENS4_14ComposedLayoutINS4_7SwizzleILi1ELi4ELi3EEENS4_18smem_ptr_flag_bitsILi8EEENSX_INS5_IJNSA_ILi8EEESH_EEENS5_IJSH_SC_EEEEEEEvNS4_8identityENS4_23SM90_TMA_LOAD_MULTICASTES1F_vS1G_EENS_8epilogue10collective18CollectiveEpilogueINS1J_23Sm100TmaWarpSpecializedILi2ELi2ELi32ELb0ELb0EEEJSI_NS5_IJNSX_ISF_SC_EES1O_EEESJ_SK_SJ_SK_NS1J_6fusion15FusionCallbacksIS1N_NS1Q_17LinearCombinationISJ_fSJ_fLNS_15FloatRoundStyleE2EEESI_S1P_JEEENS4_5SM1004TMEM4LOAD26SM100_TMEM_LOAD_16dp32b32xES15_NS16_INS17_ILi2ELi4ELi3EEES1A_NSX_INS5_IJS1B_SF_EEENS5_IJSF_SC_EEEEEEENS4_39AutoVectorizingCopyWithAssumedAlignmentILi128EEENS4_14SM90_TMA_STOREES24_S26_S26_EEEvvEEEEvNT_6ParamsE:
	.zero		2944


//--------------------- SYMBOLS --------------------------

	.type		.nv.reservedSmem.offset0,@object
	.size		.nv.reservedSmem.offset0,0x4
	.type		.nv.reservedSmem.cap,@object
	.size		.nv.reservedSmem.cap,0x4
	.type		__assertfail,@function
